	.target	sm_90a

	.elftype	@"ET_EXEC"


//--------------------- .note.nv.tkinfo           --------------------------
	.section	.note.nv.tkinfo,"",@"SHT_NOTE"
	.sectionflags	@"SHF_NOTE_NV_TKINFO"
	.tkinfo
        /*0018*/ 	.word	0x00000002
        /*0030*/ 	.string	""
        /*0030*/ 	.string	"ptxas"
        /*0030*/ 	.string	"Cuda compilation tools, release 13.0, V13.0.88"
        /*0030*/ 	.string	"Build cuda_13.0.r13.0/compiler.36424714_0"
        /*0030*/ 	.string	"-arch sm_90a -m 64 "



//--------------------- .note.nv.cuinfo           --------------------------
	.section	.note.nv.cuinfo,"",@"SHT_NOTE"
	.sectionflags	@"SHF_NOTE_NV_CUINFO"
        /*0018*/ 	.short	0x0002
        /*001a*/ 	.short	0x005a
        /*001c*/ 	.short	0x0082
	.zero		2


//--------------------- .nv.info                  --------------------------
	.section	.nv.info,"",@"SHT_CUDA_INFO"
	.align	4


	//----- nvinfo : EIATTR_REGCOUNT
	.align		4
        /*0000*/ 	.byte	0x04, 0x2f
        /*0002*/ 	.short	(.L_15 - .L_14)
	.align		4
.L_14:
        /*0004*/ 	.word	index@(_ZN7cutlass13device_kernelINS_4gemm6kernel13GemmUniversalIN4cute5tupleIJiiiiEEENS1_10collective13CollectiveMmaINS1_34MainloopSm90TmaGmmaWarpSpecializedILi3ENS5_IJNS4_1CILi1EEESB_SB_EEENS1_35KernelTmaWarpSpecializedCooperativeEEENS5_IJNSA_ILi128EEENSA_ILi256EEESF_EEENS_10tfloat32_tENS5_IJlSB_lEEESI_SJ_NS4_8TiledMMAINS4_8MMA_AtomIJNS4_4SM904GMMA30MMA_64x256x8_F32TF32TF32_SS_TNILNSN_7ScaleInE1ELSP_1EEEEEENS4_6LayoutINS5_IJNSA_ILi2EEESB_SB_EEENS5_IJSB_NSA_ILi0EEESV_EEEEENS5_IJNS4_10UnderscoreESY_SY_EEEEENS4_13SM90_TMA_LOADENS4_14ComposedLayoutINS4_7SwizzleILi3ELi4ELi3EEENS4_18smem_ptr_flag_bitsILi32EEENSS_INS5_IJNSA_ILi8EEENSA_ILi32EEEEEENS5_IJS18_SB_EEEEEEEvNS4_8identityES11_S1C_vS1D_EENS_8epilogue10collective6detail29Sm90TmaWarpSpecializedAdapterINS1G_15DefaultEpilogueISI_SJ_SJ_NS1F_6thread17LinearCombinationISI_Li1EffLNS1K_9ScaleType4KindE0ELNS_15FloatRoundStyleE2ESI_EENS1_15EpilogueDefaultEEEEEvvEEEEvNT_6ParamsE)
        /*0008*/ 	.word	0x000000a8


	//----- nvinfo : EIATTR_FRAME_SIZE
	.align		4
.L_15:
        /*000c*/ 	.byte	0x04, 0x11
        /*000e*/ 	.short	(.L_17 - .L_16)
	.align		4
.L_16:
        /*0010*/ 	.word	index@(_ZN7cutlass13device_kernelINS_4gemm6kernel13GemmUniversalIN4cute5tupleIJiiiiEEENS1_10collective13CollectiveMmaINS1_34MainloopSm90TmaGmmaWarpSpecializedILi3ENS5_IJNS4_1CILi1EEESB_SB_EEENS1_35KernelTmaWarpSpecializedCooperativeEEENS5_IJNSA_ILi128EEENSA_ILi256EEESF_EEENS_10tfloat32_tENS5_IJlSB_lEEESI_SJ_NS4_8TiledMMAINS4_8MMA_AtomIJNS4_4SM904GMMA30MMA_64x256x8_F32TF32TF32_SS_TNILNSN_7ScaleInE1ELSP_1EEEEEENS4_6LayoutINS5_IJNSA_ILi2EEESB_SB_EEENS5_IJSB_NSA_ILi0EEESV_EEEEENS5_IJNS4_10UnderscoreESY_SY_EEEEENS4_13SM90_TMA_LOADENS4_14ComposedLayoutINS4_7SwizzleILi3ELi4ELi3EEENS4_18smem_ptr_flag_bitsILi32EEENSS_INS5_IJNSA_ILi8EEENSA_ILi32EEEEEENS5_IJS18_SB_EEEEEEEvNS4_8identityES11_S1C_vS1D_EENS_8epilogue10collective6detail29Sm90TmaWarpSpecializedAdapterINS1G_15DefaultEpilogueISI_SJ_SJ_NS1F_6thread17LinearCombinationISI_Li1EffLNS1K_9ScaleType4KindE0ELNS_15FloatRoundStyleE2ESI_EENS1_15EpilogueDefaultEEEEEvvEEEEvNT_6ParamsE)
        /*0014*/ 	.word	0x00000000


	//----- nvinfo : EIATTR_MIN_STACK_SIZE
	.align		4
.L_17:
        /*0018*/ 	.byte	0x04, 0x12
        /*001a*/ 	.short	(.L_19 - .L_18)
	.align		4
.L_18:
        /*001c*/ 	.word	index@(_ZN7cutlass13device_kernelINS_4gemm6kernel13GemmUniversalIN4cute5tupleIJiiiiEEENS1_10collective13CollectiveMmaINS1_34MainloopSm90TmaGmmaWarpSpecializedILi3ENS5_IJNS4_1CILi1EEESB_SB_EEENS1_35KernelTmaWarpSpecializedCooperativeEEENS5_IJNSA_ILi128EEENSA_ILi256EEESF_EEENS_10tfloat32_tENS5_IJlSB_lEEESI_SJ_NS4_8TiledMMAINS4_8MMA_AtomIJNS4_4SM904GMMA30MMA_64x256x8_F32TF32TF32_SS_TNILNSN_7ScaleInE1ELSP_1EEEEEENS4_6LayoutINS5_IJNSA_ILi2EEESB_SB_EEENS5_IJSB_NSA_ILi0EEESV_EEEEENS5_IJNS4_10UnderscoreESY_SY_EEEEENS4_13SM90_TMA_LOADENS4_14ComposedLayoutINS4_7SwizzleILi3ELi4ELi3EEENS4_18smem_ptr_flag_bitsILi32EEENSS_INS5_IJNSA_ILi8EEENSA_ILi32EEEEEENS5_IJS18_SB_EEEEEEEvNS4_8identityES11_S1C_vS1D_EENS_8epilogue10collective6detail29Sm90TmaWarpSpecializedAdapterINS1G_15DefaultEpilogueISI_SJ_SJ_NS1F_6thread17LinearCombinationISI_Li1EffLNS1K_9ScaleType4KindE0ELNS_15FloatRoundStyleE2ESI_EENS1_15EpilogueDefaultEEEEEvvEEEEvNT_6ParamsE)
        /*0020*/ 	.word	0x00000000
.L_19:


//--------------------- .nv.compat                --------------------------
	.section	.nv.compat,"",@"SHT_CUDA_COMPAT_INFO"
	.align	4
        /*0000*/ 	.byte	0x02, 0x09, 0x01, 0x00, 0x02, 0x02, 0x04, 0x00, 0x02, 0x05, 0x05, 0x00, 0x03, 0x07, 0x01, 0x01
        /*0010*/ 	.byte	0x02, 0x03, 0x01, 0x00, 0x02, 0x06, 0x01, 0x00, 0x04, 0x0b, 0x08, 0x00, 0x00, 0x00, 0x00, 0x00
        /*0020*/ 	.byte	0x00, 0x00, 0x00, 0x00


//--------------------- .nv.info._ZN7cutlass13device_kernelINS_4gemm6kernel13GemmUniversalIN4cute5tupleIJiiiiEEENS1_10collective13CollectiveMmaINS1_34MainloopSm90TmaGmmaWarpSpecializedILi3ENS5_IJNS4_1CILi1EEESB_SB_EEENS1_35KernelTmaWarpSpecializedCooperativeEEENS5_IJNSA_ILi128EEENSA_ILi256EEESF_EEENS_10tfloat32_tENS5_IJlSB_lEEESI_SJ_NS4_8TiledMMAINS4_8MMA_AtomIJNS4_4SM904GMMA30MMA_64x256x8_F32TF32TF32_SS_TNILNSN_7ScaleInE1ELSP_1EEEEEENS4_6LayoutINS5_IJNSA_ILi2EEESB_SB_EEENS5_IJSB_NSA_ILi0EEESV_EEEEENS5_IJNS4_10UnderscoreESY_SY_EEEEENS4_13SM90_TMA_LOADENS4_14ComposedLayoutINS4_7SwizzleILi3ELi4ELi3EEENS4_18smem_ptr_flag_bitsILi32EEENSS_INS5_IJNSA_ILi8EEENSA_ILi32EEEEEENS5_IJS18_SB_EEEEEEEvNS4_8identityES11_S1C_vS1D_EENS_8epilogue10collective6detail29Sm90TmaWarpSpecializedAdapterINS1G_15DefaultEpilogueISI_SJ_SJ_NS1F_6thread17LinearCombinationISI_Li1EffLNS1K_9ScaleType4KindE0ELNS_15FloatRoundStyleE2ESI_EENS1_15EpilogueDefaultEEEEEvvEEEEvNT_6ParamsE --------------------------
	.section	.nv.info._ZN7cutlass13device_kernelINS_4gemm6kernel13GemmUniversalIN4cute5tupleIJiiiiEEENS1_10collective13CollectiveMmaINS1_34MainloopSm90TmaGmmaWarpSpecializedILi3ENS5_IJNS4_1CILi1EEESB_SB_EEENS1_35KernelTmaWarpSpecializedCooperativeEEENS5_IJNSA_ILi128EEENSA_ILi256EEESF_EEENS_10tfloat32_tENS5_IJlSB_lEEESI_SJ_NS4_8TiledMMAINS4_8MMA_AtomIJNS4_4SM904GMMA30MMA_64x256x8_F32TF32TF32_SS_TNILNSN_7ScaleInE1ELSP_1EEEEEENS4_6LayoutINS5_IJNSA_ILi2EEESB_SB_EEENS5_IJSB_NSA_ILi0EEESV_EEEEENS5_IJNS4_10UnderscoreESY_SY_EEEEENS4_13SM90_TMA_LOADENS4_14ComposedLayoutINS4_7SwizzleILi3ELi4ELi3EEENS4_18smem_ptr_flag_bitsILi32EEENSS_INS5_IJNSA_ILi8EEENSA_ILi32EEEEEENS5_IJS18_SB_EEEEEEEvNS4_8identityES11_S1C_vS1D_EENS_8epilogue10collective6detail29Sm90TmaWarpSpecializedAdapterINS1G_15DefaultEpilogueISI_SJ_SJ_NS1F_6thread17LinearCombinationISI_Li1EffLNS1K_9ScaleType4KindE0ELNS_15FloatRoundStyleE2ESI_EENS1_15EpilogueDefaultEEEEEvvEEEEvNT_6ParamsE,"",@"SHT_CUDA_INFO"
	.sectionflags	@""
	.align	4


	//----- nvinfo : EIATTR_CUDA_API_VERSION
	.align		4
        /*0000*/ 	.byte	0x04, 0x37
        /*0002*/ 	.short	(.L_21 - .L_20)
.L_20:
        /*0004*/ 	.word	0x00000082


	//----- nvinfo : EIATTR_KPARAM_INFO
	.align		4
.L_21:
        /*0008*/ 	.byte	0x04, 0x17
        /*000a*/ 	.short	(.L_23 - .L_22)
.L_22:
        /*000c*/ 	.word	0x00000000
        /*0010*/ 	.short	0x0000
        /*0012*/ 	.short	0x0070
        /*0014*/ 	.byte	0x00, 0xf0, 0x01, 0x10


	//----- nvinfo : EIATTR_SPARSE_MMA_MASK
	.align		4
.L_23:
        /*0018*/ 	.byte	0x03, 0x50
        /*001a*/ 	.short	0x0000


	//----- nvinfo : EIATTR_MAXREG_COUNT
	.align		4
        /*001c*/ 	.byte	0x03, 0x1b
        /*001e*/ 	.short	0x00a8


	//----- nvinfo : EIATTR_NUM_BARRIERS
	.align		4
        /*0020*/ 	.byte	0x02, 0x4c
        /*0022*/ 	.byte	0x01
	.zero		1


	//----- nvinfo : EIATTR_EXTERNS
	.align		4
        /*0024*/ 	.byte	0x04, 0x0f
        /*0026*/ 	.short	(.L_25 - .L_24)


	//   ....[0]....
	.align		4
.L_24:
        /*0028*/ 	.word	index@(__assertfail)


	//----- nvinfo : EIATTR_MERCURY_ISA_VERSION
	.align		4
.L_25:
        /*002c*/ 	.byte	0x03, 0x5f
        /*002e*/ 	.short	0x0101


	//----- nvinfo : EIATTR_INT_WARP_WIDE_INSTR_OFFSETS
	.align		4
        /*0030*/ 	.byte	0x04, 0x31
        /*0032*/ 	.short	(.L_27 - .L_26)


	//   ....[0]....
.L_26:
        /*0034*/ 	.word	0x00000390


	//   ....[1]....
        /*0038*/ 	.word	0x000003c0


	//   ....[2]....
        /*003c*/ 	.word	0x000004a0


	//----- nvinfo : EIATTR_COOP_GROUP_MASK_REGIDS
	.align		4
.L_27:
        /*0040*/ 	.byte	0x04, 0x29
        /*0042*/ 	.short	(.L_29 - .L_28)


	//   ....[0]....
.L_28:
        /*0044*/ 	.word	0xffffffff


	//   ....[1]....
        /*0048*/ 	.word	0xffffffff


	//   ....[2]....
        /*004c*/ 	.word	0xffffffff


	//   ....[3]....
        /*0050*/ 	.word	0xffffffff


	//   ....[4]....
        /*0054*/ 	.word	0xffffffff


	//----- nvinfo : EIATTR_COOP_GROUP_INSTR_OFFSETS
	.align		4
.L_29:
        /*0058*/ 	.byte	0x04, 0x28
        /*005a*/ 	.short	(.L_31 - .L_30)


	//   ....[0]....
.L_30:
        /*005c*/ 	.word	0x00000060


	//   ....[1]....
        /*0060*/ 	.word	0x00000070


	//   ....[2]....
        /*0064*/ 	.word	0x00000130


	//   ....[3]....
        /*0068*/ 	.word	0x000002a0


	//   ....[4]....
        /*006c*/ 	.word	0x00000f50


	//----- nvinfo : EIATTR_REG_RECONFIG
	.align		4
.L_31:
        /*0070*/ 	.byte	0x01, 0x54
	.zero		2


	//----- nvinfo : EIATTR_SYSCALL_OFFSETS
	.align		4
        /*0074*/ 	.byte	0x04, 0x46
        /*0076*/ 	.short	(.L_33 - .L_32)


	//   ....[0]....
.L_32:
        /*0078*/ 	.word	0x00001110


	//----- nvinfo : EIATTR_MBARRIER_INSTR_OFFSETS
	.align		4
.L_33:
        /*007c*/ 	.byte	0x04, 0x39
        /*007e*/ 	.short	(.L_35 - .L_34)


	//   ....[0]....
.L_34:
        /*0080*/ 	.word	0x00000230
        /*0084*/ 	.word	0x000000ff
        /*0088*/ 	.word	0x00000000
        /*008c*/ 	.short	0x0100
        /*008e*/ 	.byte	0x08
	.zero		1


	//   ....[1]....
        /*0090*/ 	.word	0x00000240
        /*0094*/ 	.word	0x000000ff
        /*0098*/ 	.word	0x00000018
        /*009c*/ 	.short	0x0100
        /*009e*/ 	.byte	0x08
	.zero		1


	//   ....[2]....
        /*00a0*/ 	.word	0x00000250
        /*00a4*/ 	.word	0x000000ff
        /*00a8*/ 	.word	0x00000008
        /*00ac*/ 	.short	0x0100
        /*00ae*/ 	.byte	0x08
	.zero		1


	//   ....[3]....
        /*00b0*/ 	.word	0x00000260
        /*00b4*/ 	.word	0x000000ff
        /*00b8*/ 	.word	0x00000020
        /*00bc*/ 	.short	0x0100
        /*00be*/ 	.byte	0x08
	.zero		1


	//   ....[4]....
        /*00c0*/ 	.word	0x00000270
        /*00c4*/ 	.word	0x000000ff
        /*00c8*/ 	.word	0x00000010
        /*00cc*/ 	.short	0x0100
        /*00ce*/ 	.byte	0x08
	.zero		1


	//   ....[5]....
        /*00d0*/ 	.word	0x00000280
        /*00d4*/ 	.word	0x000000ff
        /*00d8*/ 	.word	0x00000028
        /*00dc*/ 	.short	0x0100
        /*00de*/ 	.byte	0x08
	.zero		1


	//   ....[6]....
        /*00e0*/ 	.word	0x00000510
        /*00e4*/ 	.word	0x000000ff
        /*00e8*/ 	.word	0x00000040
        /*00ec*/ 	.short	0x0100
        /*00ee*/ 	.byte	0x06
	.zero		1


	//   ....[7]....
        /*00f0*/ 	.word	0x00000570
        /*00f4*/ 	.word	0x000000ff
        /*00f8*/ 	.word	0x00000048
        /*00fc*/ 	.short	0x0100
        /*00fe*/ 	.byte	0x06
	.zero		1


	//   ....[8]....
        /*0100*/ 	.word	0x00001190
        /*0104*/ 	.word	0x00000003
        /*0108*/ 	.word	0x00000000
        /*010c*/ 	.short	0x010a
        /*010e*/ 	.byte	0x3f
	.zero		1


	//   ....[9]....
        /*0110*/ 	.word	0x000011d0
        /*0114*/ 	.word	0x00000003
        /*0118*/ 	.word	0x00000000
        /*011c*/ 	.short	0x010a
        /*011e*/ 	.byte	0x3f
	.zero		1


	//   ....[10]....
        /*0120*/ 	.word	0x00001b90
        /*0124*/ 	.word	0x000000ff
        /*0128*/ 	.word	0x00000000
        /*012c*/ 	.short	0x010a
        /*012e*/ 	.byte	0x09
	.zero		1


	//   ....[11]....
        /*0130*/ 	.word	0x00001bd0
        /*0134*/ 	.word	0x000000ff
        /*0138*/ 	.word	0x00000000
        /*013c*/ 	.short	0x010a
        /*013e*/ 	.byte	0x09
	.zero		1


	//   ....[12]....
        /*0140*/ 	.word	0x00002460
        /*0144*/ 	.word	0x000000ff
        /*0148*/ 	.word	0x00000000
        /*014c*/ 	.short	0x0101
        /*014e*/ 	.byte	0x08
	.zero		1


	//   ....[13]....
        /*0150*/ 	.word	0x00002660
        /*0154*/ 	.word	0x000000ff
        /*0158*/ 	.word	0x00000000
        /*015c*/ 	.short	0x0101
        /*015e*/ 	.byte	0x06
	.zero		1


	//   ....[14]....
        /*0160*/ 	.word	0x0000b4c0
        /*0164*/ 	.word	0x0000000e
        /*0168*/ 	.word	0x00000018
        /*016c*/ 	.short	0x010a
        /*016e*/ 	.byte	0x3f
	.zero		1


	//   ....[15]....
        /*0170*/ 	.word	0x0000ba70
        /*0174*/ 	.word	0x00000006
        /*0178*/ 	.word	0x00000048
        /*017c*/ 	.short	0x0101
        /*017e*/ 	.byte	0x3f
	.zero		1


	//   ....[16]....
        /*0180*/ 	.word	0x0000c1a0
        /*0184*/ 	.word	0x00000007
        /*0188*/ 	.word	0x00000000
        /*018c*/ 	.short	0x010a
        /*018e*/ 	.byte	0x3f
	.zero		1


	//   ....[17]....
        /*0190*/ 	.word	0x0000c220
        /*0194*/ 	.word	0x00000009
        /*0198*/ 	.word	0x00000000
        /*019c*/ 	.short	0x010a
        /*019e*/ 	.byte	0x3f
	.zero		1


	//   ....[18]....
        /*01a0*/ 	.word	0x0000c2b0
        /*01a4*/ 	.word	0x00000003
        /*01a8*/ 	.word	0x00000000
        /*01ac*/ 	.short	0x010a
        /*01ae*/ 	.byte	0x3f
	.zero		1


	//   ....[19]....
        /*01b0*/ 	.word	0x0000c310
        /*01b4*/ 	.word	0x00000003
        /*01b8*/ 	.word	0x00000000
        /*01bc*/ 	.short	0x010a
        /*01be*/ 	.byte	0x3f
	.zero		1


	//   ....[20]....
        /*01c0*/ 	.word	0x0000c370
        /*01c4*/ 	.word	0x00000004
        /*01c8*/ 	.word	0x00000000
        /*01cc*/ 	.short	0x010a
        /*01ce*/ 	.byte	0x3f
	.zero		1


	//   ....[21]....
        /*01d0*/ 	.word	0x0000c440
        /*01d4*/ 	.word	0x0000000e
        /*01d8*/ 	.word	0x00000018
        /*01dc*/ 	.short	0x010a
        /*01de*/ 	.byte	0x3f
	.zero		1


	//   ....[22]....
        /*01e0*/ 	.word	0x0000c510
        /*01e4*/ 	.word	0x00000007
        /*01e8*/ 	.word	0x00000000
        /*01ec*/ 	.short	0x010a
        /*01ee*/ 	.byte	0x3f
	.zero		1


	//   ....[23]....
        /*01f0*/ 	.word	0x0000c560
        /*01f4*/ 	.word	0x00000009
        /*01f8*/ 	.word	0x00000000
        /*01fc*/ 	.short	0x010a
        /*01fe*/ 	.byte	0x3f
	.zero		1


	//----- nvinfo : EIATTR_NUM_MBARRIERS
	.align		4
.L_35:
        /*0200*/ 	.byte	0x03, 0x38
        /*0202*/ 	.short	0x0008


	//----- nvinfo : EIATTR_EXIT_INSTR_OFFSETS
	.align		4
        /*0204*/ 	.byte	0x04, 0x1c
        /*0206*/ 	.short	(.L_37 - .L_36)


	//   ....[0]....
.L_36:
        /*0208*/ 	.word	0x000005c0


	//   ....[1]....
        /*020c*/ 	.word	0x00000e80


	//   ....[2]....
        /*0210*/ 	.word	0x0000ab30


	//   ....[3]....
        /*0214*/ 	.word	0x0000b160


	//   ....[4]....
        /*0218*/ 	.word	0x0000c300


	//----- nvinfo : EIATTR_MAX_THREADS
	.align		4
.L_37:
        /*021c*/ 	.byte	0x04, 0x05
        /*021e*/ 	.short	(.L_39 - .L_38)
.L_38:
        /*0220*/ 	.word	0x00000180
        /*0224*/ 	.word	0x00000001
        /*0228*/ 	.word	0x00000001


	//----- nvinfo : EIATTR_CRS_STACK_SIZE
	.align		4
.L_39:
        /*022c*/ 	.byte	0x04, 0x1e
        /*022e*/ 	.short	(.L_41 - .L_40)
.L_40:
        /*0230*/ 	.word	0x00000000


	//----- nvinfo : EIATTR_CBANK_PARAM_SIZE
	.align		4
.L_41:
        /*0234*/ 	.byte	0x03, 0x19
        /*0236*/ 	.short	0x0470


	//----- nvinfo : EIATTR_PARAM_CBANK
	.align		4
        /*0238*/ 	.byte	0x04, 0x0a
        /*023a*/ 	.short	(.L_43 - .L_42)
	.align		4
.L_42:
        /*023c*/ 	.word	index@(.nv.constant0._ZN7cutlass13device_kernelINS_4gemm6kernel13GemmUniversalIN4cute5tupleIJiiiiEEENS1_10collective13CollectiveMmaINS1_34MainloopSm90TmaGmmaWarpSpecializedILi3ENS5_IJNS4_1CILi1EEESB_SB_EEENS1_35KernelTmaWarpSpecializedCooperativeEEENS5_IJNSA_ILi128EEENSA_ILi256EEESF_EEENS_10tfloat32_tENS5_IJlSB_lEEESI_SJ_NS4_8TiledMMAINS4_8MMA_AtomIJNS4_4SM904GMMA30MMA_64x256x8_F32TF32TF32_SS_TNILNSN_7ScaleInE1ELSP_1EEEEEENS4_6LayoutINS5_IJNSA_ILi2EEESB_SB_EEENS5_IJSB_NSA_ILi0EEESV_EEEEENS5_IJNS4_10UnderscoreESY_SY_EEEEENS4_13SM90_TMA_LOADENS4_14ComposedLayoutINS4_7SwizzleILi3ELi4ELi3EEENS4_18smem_ptr_flag_bitsILi32EEENSS_INS5_IJNSA_ILi8EEENSA_ILi32EEEEEENS5_IJS18_SB_EEEEEEEvNS4_8identityES11_S1C_vS1D_EENS_8epilogue10collective6detail29Sm90TmaWarpSpecializedAdapterINS1G_15DefaultEpilogueISI_SJ_SJ_NS1F_6thread17LinearCombinationISI_Li1EffLNS1K_9ScaleType4KindE0ELNS_15FloatRoundStyleE2ESI_EENS1_15EpilogueDefaultEEEEEvvEEEEvNT_6ParamsE)
        /*0240*/ 	.short	0x0210
        /*0242*/ 	.short	0x0470


	//----- nvinfo : EIATTR_SW_WAR
	.align		4
.L_43:
        /*0244*/ 	.byte	0x04, 0x36
        /*0246*/ 	.short	(.L_45 - .L_44)
.L_44:
        /*0248*/ 	.word	0x00000008
.L_45:


//--------------------- .nv.callgraph             --------------------------
	.section	.nv.callgraph,"",@"SHT_CUDA_CALLGRAPH"
	.align	4
	.sectionentsize	8
	.align		4
        /*0000*/ 	.word	0x00000000
	.align		4
        /*0004*/ 	.word	0xffffffff
	.align		4
        /*0008*/ 	.word	index@(_ZN7cutlass13device_kernelINS_4gemm6kernel13GemmUniversalIN4cute5tupleIJiiiiEEENS1_10collective13CollectiveMmaINS1_34MainloopSm90TmaGmmaWarpSpecializedILi3ENS5_IJNS4_1CILi1EEESB_SB_EEENS1_35KernelTmaWarpSpecializedCooperativeEEENS5_IJNSA_ILi128EEENSA_ILi256EEESF_EEENS_10tfloat32_tENS5_IJlSB_lEEESI_SJ_NS4_8TiledMMAINS4_8MMA_AtomIJNS4_4SM904GMMA30MMA_64x256x8_F32TF32TF32_SS_TNILNSN_7ScaleInE1ELSP_1EEEEEENS4_6LayoutINS5_IJNSA_ILi2EEESB_SB_EEENS5_IJSB_NSA_ILi0EEESV_EEEEENS5_IJNS4_10UnderscoreESY_SY_EEEEENS4_13SM90_TMA_LOADENS4_14ComposedLayoutINS4_7SwizzleILi3ELi4ELi3EEENS4_18smem_ptr_flag_bitsILi32EEENSS_INS5_IJNSA_ILi8EEENSA_ILi32EEEEEENS5_IJS18_SB_EEEEEEEvNS4_8identityES11_S1C_vS1D_EENS_8epilogue10collective6detail29Sm90TmaWarpSpecializedAdapterINS1G_15DefaultEpilogueISI_SJ_SJ_NS1F_6thread17LinearCombinationISI_Li1EffLNS1K_9ScaleType4KindE0ELNS_15FloatRoundStyleE2ESI_EENS1_15EpilogueDefaultEEEEEvvEEEEvNT_6ParamsE)
	.align		4
        /*000c*/ 	.word	index@(__assertfail)
	.align		4
        /*0010*/ 	.word	0x00000000
	.align		4
        /*0014*/ 	.word	0xfffffffe
	.align		4
        /*0018*/ 	.word	0x00000000
	.align		4
        /*001c*/ 	.word	0xfffffffd
	.align		4
        /*0020*/ 	.word	0x00000000
	.align		4
        /*0024*/ 	.word	0xfffffffc


//--------------------- .nv.constant4             --------------------------
	.section	.nv.constant4,"a",@progbits
	.align	8
	.align		8
.nv.constant4:
        /*0000*/ 	.dword	__assertfail
	.align		8
        /*0008*/ 	.dword	__unnamed_1
	.align		8
        /*0010*/ 	.dword	_ZN40_INTERNAL_aa13c4c2_4_k_cu_0a3ebbe2_199884cuda3std3__45__cpo5beginE
	.align		8
        /*0018*/ 	.dword	_ZN40_INTERNAL_aa13c4c2_4_k_cu_0a3ebbe2_199884cuda3std3__45__cpo3endE
	.align		8
        /*0020*/ 	.dword	_ZN40_INTERNAL_aa13c4c2_4_k_cu_0a3ebbe2_199884cuda3std3__45__cpo6cbeginE
	.align		8
        /*0028*/ 	.dword	_ZN40_INTERNAL_aa13c4c2_4_k_cu_0a3ebbe2_199884cuda3std3__45__cpo4cendE
	.align		8
        /*0030*/ 	.dword	_ZN40_INTERNAL_aa13c4c2_4_k_cu_0a3ebbe2_199884cuda3std3__442_GLOBAL__N__aa13c4c2_4_k_cu_0a3ebbe2_199886ignoreE
	.align		8
        /*0038*/ 	.dword	_ZN40_INTERNAL_aa13c4c2_4_k_cu_0a3ebbe2_199884cuda3std3__419piecewise_constructE
	.align		8
        /*0040*/ 	.dword	_ZN40_INTERNAL_aa13c4c2_4_k_cu_0a3ebbe2_199884cuda3std3__48in_placeE
	.align		8
        /*0048*/ 	.dword	_ZN40_INTERNAL_aa13c4c2_4_k_cu_0a3ebbe2_199884cuda3std6ranges3__45__cpo4swapE
	.align		8
        /*0050*/ 	.dword	_ZN40_INTERNAL_aa13c4c2_4_k_cu_0a3ebbe2_199884cuda3std6ranges3__45__cpo9iter_moveE
	.align		8
        /*0058*/ 	.dword	_ZN40_INTERNAL_aa13c4c2_4_k_cu_0a3ebbe2_199884cute7productE
	.align		8
        /*0060*/ 	.dword	_ZN40_INTERNAL_aa13c4c2_4_k_cu_0a3ebbe2_199884cute1_E
	.align		8
        /*0068*/ 	.dword	$str$22
	.align		8
        /*0070*/ 	.dword	$str$23


//--------------------- .text._ZN7cutlass13device_kernelINS_4gemm6kernel13GemmUniversalIN4cute5tupleIJiiiiEEENS1_10collective13CollectiveMmaINS1_34MainloopSm90TmaGmmaWarpSpecializedILi3ENS5_IJNS4_1CILi1EEESB_SB_EEENS1_35KernelTmaWarpSpecializedCooperativeEEENS5_IJNSA_ILi128EEENSA_ILi256EEESF_EEENS_10tfloat32_tENS5_IJlSB_lEEESI_SJ_NS4_8TiledMMAINS4_8MMA_AtomIJNS4_4SM904GMMA30MMA_64x256x8_F32TF32TF32_SS_TNILNSN_7ScaleInE1ELSP_1EEEEEENS4_6LayoutINS5_IJNSA_ILi2EEESB_SB_EEENS5_IJSB_NSA_ILi0EEESV_EEEEENS5_IJNS4_10UnderscoreESY_SY_EEEEENS4_13SM90_TMA_LOADENS4_14ComposedLayoutINS4_7SwizzleILi3ELi4ELi3EEENS4_18smem_ptr_flag_bitsILi32EEENSS_INS5_IJNSA_ILi8EEENSA_ILi32EEEEEENS5_IJS18_SB_EEEEEEEvNS4_8identityES11_S1C_vS1D_EENS_8epilogue10collective6detail29Sm90TmaWarpSpecializedAdapterINS1G_15DefaultEpilogueISI_SJ_SJ_NS1F_6thread17LinearCombinationISI_Li1EffLNS1K_9ScaleType4KindE0ELNS_15FloatRoundStyleE2ESI_EENS1_15EpilogueDefaultEEEEEvvEEEEvNT_6ParamsE --------------------------
	.section	.text._ZN7cutlass13device_kernelINS_4gemm6kernel13GemmUniversalIN4cute5tupleIJiiiiEEENS1_10collective13CollectiveMmaINS1_34MainloopSm90TmaGmmaWarpSpecializedILi3ENS5_IJNS4_1CILi1EEESB_SB_EEENS1_35KernelTmaWarpSpecializedCooperativeEEENS5_IJNSA_ILi128EEENSA_ILi256EEESF_EEENS_10tfloat32_tENS5_IJlSB_lEEESI_SJ_NS4_8TiledMMAINS4_8MMA_AtomIJNS4_4SM904GMMA30MMA_64x256x8_F32TF32TF32_SS_TNILNSN_7ScaleInE1ELSP_1EEEEEENS4_6LayoutINS5_IJNSA_ILi2EEESB_SB_EEENS5_IJSB_NSA_ILi0EEESV_EEEEENS5_IJNS4_10UnderscoreESY_SY_EEEEENS4_13SM90_TMA_LOADENS4_14ComposedLayoutINS4_7SwizzleILi3ELi4ELi3EEENS4_18smem_ptr_flag_bitsILi32EEENSS_INS5_IJNSA_ILi8EEENSA_ILi32EEEEEENS5_IJS18_SB_EEEEEEEvNS4_8identityES11_S1C_vS1D_EENS_8epilogue10collective6detail29Sm90TmaWarpSpecializedAdapterINS1G_15DefaultEpilogueISI_SJ_SJ_NS1F_6thread17LinearCombinationISI_Li1EffLNS1K_9ScaleType4KindE0ELNS_15FloatRoundStyleE2ESI_EENS1_15EpilogueDefaultEEEEEvvEEEEvNT_6ParamsE,"ax",@progbits
	.align	128
.text._ZN7cutlass13device_kernelINS_4gemm6kernel13GemmUniversalIN4cute5tupleIJiiiiEEENS1_10collective13CollectiveMmaINS1_34MainloopSm90TmaGmmaWarpSpecializedILi3ENS5_IJNS4_1CILi1EEESB_SB_EEENS1_35KernelTmaWarpSpecializedCooperativeEEENS5_IJNSA_ILi128EEENSA_ILi256EEESF_EEENS_10tfloat32_tENS5_IJlSB_lEEESI_SJ_NS4_8TiledMMAINS4_8MMA_AtomIJNS4_4SM904GMMA30MMA_64x256x8_F32TF32TF32_SS_TNILNSN_7ScaleInE1ELSP_1EEEEEENS4_6LayoutINS5_IJNSA_ILi2EEESB_SB_EEENS5_IJSB_NSA_ILi0EEESV_EEEEENS5_IJNS4_10UnderscoreESY_SY_EEEEENS4_13SM90_TMA_LOADENS4_14ComposedLayoutINS4_7SwizzleILi3ELi4ELi3EEENS4_18smem_ptr_flag_bitsILi32EEENSS_INS5_IJNSA_ILi8EEENSA_ILi32EEEEEENS5_IJS18_SB_EEEEEEEvNS4_8identityES11_S1C_vS1D_EENS_8epilogue10collective6detail29Sm90TmaWarpSpecializedAdapterINS1G_15DefaultEpilogueISI_SJ_SJ_NS1F_6thread17LinearCombinationISI_Li1EffLNS1K_9ScaleType4KindE0ELNS_15FloatRoundStyleE2ESI_EENS1_15EpilogueDefaultEEEEEvvEEEEvNT_6ParamsE:
        .type           _ZN7cutlass13device_kernelINS_4gemm6kernel13GemmUniversalIN4cute5tupleIJiiiiEEENS1_10collective13CollectiveMmaINS1_34MainloopSm90TmaGmmaWarpSpecializedILi3ENS5_IJNS4_1CILi1EEESB_SB_EEENS1_35KernelTmaWarpSpecializedCooperativeEEENS5_IJNSA_ILi128EEENSA_ILi256EEESF_EEENS_10tfloat32_tENS5_IJlSB_lEEESI_SJ_NS4_8TiledMMAINS4_8MMA_AtomIJNS4_4SM904GMMA30MMA_64x256x8_F32TF32TF32_SS_TNILNSN_7ScaleInE1ELSP_1EEEEEENS4_6LayoutINS5_IJNSA_ILi2EEESB_SB_EEENS5_IJSB_NSA_ILi0EEESV_EEEEENS5_IJNS4_10UnderscoreESY_SY_EEEEENS4_13SM90_TMA_LOADENS4_14ComposedLayoutINS4_7SwizzleILi3ELi4ELi3EEENS4_18smem_ptr_flag_bitsILi32EEENSS_INS5_IJNSA_ILi8EEENSA_ILi32EEEEEENS5_IJS18_SB_EEEEEEEvNS4_8identityES11_S1C_vS1D_EENS_8epilogue10collective6detail29Sm90TmaWarpSpecializedAdapterINS1G_15DefaultEpilogueISI_SJ_SJ_NS1F_6thread17LinearCombinationISI_Li1EffLNS1K_9ScaleType4KindE0ELNS_15FloatRoundStyleE2ESI_EENS1_15EpilogueDefaultEEEEEvvEEEEvNT_6ParamsE,@function
        .size           _ZN7cutlass13device_kernelINS_4gemm6kernel13GemmUniversalIN4cute5tupleIJiiiiEEENS1_10collective13CollectiveMmaINS1_34MainloopSm90TmaGmmaWarpSpecializedILi3ENS5_IJNS4_1CILi1EEESB_SB_EEENS1_35KernelTmaWarpSpecializedCooperativeEEENS5_IJNSA_ILi128EEENSA_ILi256EEESF_EEENS_10tfloat32_tENS5_IJlSB_lEEESI_SJ_NS4_8TiledMMAINS4_8MMA_AtomIJNS4_4SM904GMMA30MMA_64x256x8_F32TF32TF32_SS_TNILNSN_7ScaleInE1ELSP_1EEEEEENS4_6LayoutINS5_IJNSA_ILi2EEESB_SB_EEENS5_IJSB_NSA_ILi0EEESV_EEEEENS5_IJNS4_10UnderscoreESY_SY_EEEEENS4_13SM90_TMA_LOADENS4_14ComposedLayoutINS4_7SwizzleILi3ELi4ELi3EEENS4_18smem_ptr_flag_bitsILi32EEENSS_INS5_IJNSA_ILi8EEENSA_ILi32EEEEEENS5_IJS18_SB_EEEEEEEvNS4_8identityES11_S1C_vS1D_EENS_8epilogue10collective6detail29Sm90TmaWarpSpecializedAdapterINS1G_15DefaultEpilogueISI_SJ_SJ_NS1F_6thread17LinearCombinationISI_Li1EffLNS1K_9ScaleType4KindE0ELNS_15FloatRoundStyleE2ESI_EENS1_15EpilogueDefaultEEEEEvvEEEEvNT_6ParamsE,(.L_x_320 - _ZN7cutlass13device_kernelINS_4gemm6kernel13GemmUniversalIN4cute5tupleIJiiiiEEENS1_10collective13CollectiveMmaINS1_34MainloopSm90TmaGmmaWarpSpecializedILi3ENS5_IJNS4_1CILi1EEESB_SB_EEENS1_35KernelTmaWarpSpecializedCooperativeEEENS5_IJNSA_ILi128EEENSA_ILi256EEESF_EEENS_10tfloat32_tENS5_IJlSB_lEEESI_SJ_NS4_8TiledMMAINS4_8MMA_AtomIJNS4_4SM904GMMA30MMA_64x256x8_F32TF32TF32_SS_TNILNSN_7ScaleInE1ELSP_1EEEEEENS4_6LayoutINS5_IJNSA_ILi2EEESB_SB_EEENS5_IJSB_NSA_ILi0EEESV_EEEEENS5_IJNS4_10UnderscoreESY_SY_EEEEENS4_13SM90_TMA_LOADENS4_14ComposedLayoutINS4_7SwizzleILi3ELi4ELi3EEENS4_18smem_ptr_flag_bitsILi32EEENSS_INS5_IJNSA_ILi8EEENSA_ILi32EEEEEENS5_IJS18_SB_EEEEEEEvNS4_8identityES11_S1C_vS1D_EENS_8epilogue10collective6detail29Sm90TmaWarpSpecializedAdapterINS1G_15DefaultEpilogueISI_SJ_SJ_NS1F_6thread17LinearCombinationISI_Li1EffLNS1K_9ScaleType4KindE0ELNS_15FloatRoundStyleE2ESI_EENS1_15EpilogueDefaultEEEEEvvEEEEvNT_6ParamsE)
        .other          _ZN7cutlass13device_kernelINS_4gemm6kernel13GemmUniversalIN4cute5tupleIJiiiiEEENS1_10collective13CollectiveMmaINS1_34MainloopSm90TmaGmmaWarpSpecializedILi3ENS5_IJNS4_1CILi1EEESB_SB_EEENS1_35KernelTmaWarpSpecializedCooperativeEEENS5_IJNSA_ILi128EEENSA_ILi256EEESF_EEENS_10tfloat32_tENS5_IJlSB_lEEESI_SJ_NS4_8TiledMMAINS4_8MMA_AtomIJNS4_4SM904GMMA30MMA_64x256x8_F32TF32TF32_SS_TNILNSN_7ScaleInE1ELSP_1EEEEEENS4_6LayoutINS5_IJNSA_ILi2EEESB_SB_EEENS5_IJSB_NSA_ILi0EEESV_EEEEENS5_IJNS4_10UnderscoreESY_SY_EEEEENS4_13SM90_TMA_LOADENS4_14ComposedLayoutINS4_7SwizzleILi3ELi4ELi3EEENS4_18smem_ptr_flag_bitsILi32EEENSS_INS5_IJNSA_ILi8EEENSA_ILi32EEEEEENS5_IJS18_SB_EEEEEEEvNS4_8identityES11_S1C_vS1D_EENS_8epilogue10collective6detail29Sm90TmaWarpSpecializedAdapterINS1G_15DefaultEpilogueISI_SJ_SJ_NS1F_6thread17LinearCombinationISI_Li1EffLNS1K_9ScaleType4KindE0ELNS_15FloatRoundStyleE2ESI_EENS1_15EpilogueDefaultEEEEEvvEEEEvNT_6ParamsE,@"STO_CUDA_ENTRY STV_DEFAULT"
_ZN7cutlass13device_kernelINS_4gemm6kernel13GemmUniversalIN4cute5tupleIJiiiiEEENS1_10collective13CollectiveMmaINS1_34MainloopSm90TmaGmmaWarpSpecializedILi3ENS5_IJNS4_1CILi1EEESB_SB_EEENS1_35KernelTmaWarpSpecializedCooperativeEEENS5_IJNSA_ILi128EEENSA_ILi256EEESF_EEENS_10tfloat32_tENS5_IJlSB_lEEESI_SJ_NS4_8TiledMMAINS4_8MMA_AtomIJNS4_4SM904GMMA30MMA_64x256x8_F32TF32TF32_SS_TNILNSN_7ScaleInE1ELSP_1EEEEEENS4_6LayoutINS5_IJNSA_ILi2EEESB_SB_EEENS5_IJSB_NSA_ILi0EEESV_EEEEENS5_IJNS4_10UnderscoreESY_SY_EEEEENS4_13SM90_TMA_LOADENS4_14ComposedLayoutINS4_7SwizzleILi3ELi4ELi3EEENS4_18smem_ptr_flag_bitsILi32EEENSS_INS5_IJNSA_ILi8EEENSA_ILi32EEEEEENS5_IJS18_SB_EEEEEEEvNS4_8identityES11_S1C_vS1D_EENS_8epilogue10collective6detail29Sm90TmaWarpSpecializedAdapterINS1G_15DefaultEpilogueISI_SJ_SJ_NS1F_6thread17LinearCombinationISI_Li1EffLNS1K_9ScaleType4KindE0ELNS_15FloatRoundStyleE2ESI_EENS1_15EpilogueDefaultEEEEEvvEEEEvNT_6ParamsE:
[----:B------:R-:W0:Y:S01]  /*0000*/  LDC R1, c[0x0][0x28] ;  /* 0x00000a00ff017b82 */ /* 0x000e220000000800 */
[----:B------:R-:W1:Y:S01]  /*0010*/  S2R R18, SR_TID.X ;  /* 0x0000000000127919 */ /* 0x000e620000002100 */
[----:B------:R-:W-:Y:S01]  /*0020*/  ELECT P0, URZ, PT ;  /* 0x00000000003f782f */ /* 0x000fe20003800000 */
[----:B------:R-:W-:Y:S01]  /*0030*/  BSSY B0, `(.L_x_0) ;  /* 0x000000f000007945 */ /* 0x000fe20003800000 */
[--C-:B-1----:R-:W-:Y:S02]  /*0040*/  SHF.R.U32.HI R0, RZ, 0x5, R18.reuse ;  /* 0x00000005ff007819 */ /* 0x102fe40000011612 */
[----:B------:R-:W-:-:S03]  /*0050*/  SHF.R.U32.HI R22, RZ, 0x7, R18 ;  /* 0x00000007ff167819 */ /* 0x000fc60000011612 */
[----:B------:R-:W1:Y:S04]  /*0060*/  SHFL.IDX PT, R5, R0, RZ, 0x1f ;  /* 0x00001fff00057589 */ /* 0x000e6800000e0000 */
[----:B------:R2:W3:Y:S01]  /*0070*/  SHFL.IDX PT, R8, R22, RZ, 0x1f ;  /* 0x00001fff16087589 */ /* 0x0004e200000e0000 */
[----:B-1----:R-:W-:-:S13]  /*0080*/  ISETP.NE.OR P0, PT, R5, RZ, !P0 ;  /* 0x000000ff0500720c */ /* 0x002fda0004705670 */
[----:B0-23--:R-:W-:Y:S05]  /*0090*/  @P0 BRA `(.L_x_1) ;  /* 0x0000000000200947 */ /* 0x00dfea0003800000 */
[----:B------:R-:W-:Y:S02]  /*00a0*/  ULDC.64 UR4, c[0x0][0x198] ;  /* 0x0000660000047ab9 */ /* 0x000fe40000000a00 */
[----:B------:R-:W-:Y:S02]  /*00b0*/  UIADD3 UR6, UP0, UR4, 0xf0, URZ ;  /* 0x000000f004067890 */ /* 0x000fe4000ff1e03f */
[----:B------:R-:W-:Y:S02]  /*00c0*/  UIADD3 UR4, UP1, UR4, 0x1f0, URZ ;  /* 0x000001f004047890 */ /* 0x000fe4000ff3e03f */
[----:B------:R-:W-:Y:S02]  /*00d0*/  UIADD3.X UR7, URZ, UR5, URZ, UP0, !UPT ;  /* 0x000000053f077290 */ /* 0x000fe400087fe43f */
[----:B------:R-:W-:-:S07]  /*00e0*/  UIADD3.X UR5, URZ, UR5, URZ, UP1, !UPT ;  /* 0x000000053f057290 */ /* 0x000fce0008ffe43f */
[----:B------:R0:W-:Y:S02]  /*00f0*/  UTMACCTL.PF [UR6] ;  /* 0x00000000060079b9 */ /* 0x0001e40008040000 */
[----:B------:R0:W-:Y:S02]  /*0100*/  UTMACCTL.PF [UR4] ;  /* 0x00000000040079b9 */ /* 0x0001e40008040000 */
[----:B0-----:R-:W-:Y:S01]  /*0110*/  NOP ;  /* 0x0000000000007918 */ /* 0x001fe20000000000 */
.L_x_1:
[----:B------:R-:W-:Y:S05]  /*0120*/  BSYNC B0 ;  /* 0x0000000000007941 */ /* 0x000fea0003800000 */
.L_x_0:
[----:B------:R-:W0:Y:S02]  /*0130*/  SHFL.IDX PT, R2, R0, RZ, 0x1f ;  /* 0x00001fff00027589 */ /* 0x000e2400000e0000 */
[----:B0-----:R-:W-:-:S13]  /*0140*/  ISETP.NE.AND P0, PT, R2, RZ, PT ;  /* 0x000000ff0200720c */ /* 0x001fda0003f05270 */
[----:B------:R-:W-:Y:S05]  /*0150*/  @P0 BRA `(.L_x_2) ;  /* 0x0000000000500947 */ /* 0x000fea0003800000 */
[----:B------:R-:W0:Y:S01]  /*0160*/  S2UR UR8, SR_CgaCtaId ;  /* 0x00000000000879c3 */ /* 0x000e220000008800 */
[----:B------:R-:W-:Y:S01]  /*0170*/  UMOV UR4, 0x400 ;  /* 0x0000040000047882 */ /* 0x000fe20000000000 */
[----:B------:R-:W-:Y:S01]  /*0180*/  UMOV UR5, 0x1 ;  /* 0x0000000100057882 */ /* 0x000fe20000000000 */
[----:B------:R-:W-:Y:S01]  /*0190*/  UMOV UR6, 0x100 ;  /* 0x0000010000067882 */ /* 0x000fe20000000000 */
[----:B------:R-:W-:Y:S01]  /*01a0*/  ELECT P0, URZ, PT ;  /* 0x00000000003f782f */ /* 0x000fe20003800000 */
[----:B------:R-:W-:-:S04]  /*01b0*/  UIADD3 UR6, -UR6, 0x100000, URZ ;  /* 0x0010000006067890 */ /* 0x000fc8000fffe13f */
[----:B------:R-:W-:Y:S02]  /*01c0*/  USHF.L.U32 UR7, UR6, 0xb, URZ ;  /* 0x0000000b06077899 */ /* 0x000fe4000800063f */
[----:B------:R-:W-:Y:S02]  /*01d0*/  USHF.L.U32 UR6, UR6, 0x1, URZ ;  /* 0x0000000106067899 */ /* 0x000fe4000800063f */
[----:B0-----:R-:W-:Y:S02]  /*01e0*/  ULEA UR8, UR8, UR4, 0x18 ;  /* 0x0000000408087291 */ /* 0x001fe4000f8ec03f */
[----:B------:R-:W-:-:S04]  /*01f0*/  UIADD3 UR4, -UR5, 0x100000, URZ ;  /* 0x0010000005047890 */ /* 0x000fc8000fffe13f */
[----:B------:R-:W-:Y:S02]  /*0200*/  USHF.L.U32 UR5, UR4, 0xb, URZ ;  /* 0x0000000b04057899 */ /* 0x000fe4000800063f */
[----:B------:R-:W-:Y:S01]  /*0210*/  USHF.L.U32 UR4, UR4, 0x1, URZ ;  /* 0x0000000104047899 */ /* 0x000fe2000800063f */
[----:B------:R-:W0:Y:S11]  /*0220*/  FENCE.VIEW.ASYNC.S ;  /* 0x00000000000073c6 */ /* 0x000e360000000000 */
[----:B0-----:R0:W1:Y:S01]  /*0230*/  SYNCS.EXCH.64 URZ, [UR8], UR4 ;  /* 0x00000004083f75b2 */ /* 0x0010620008000100 */
[----:B------:R0:W2:Y:S01]  /*0240*/  SYNCS.EXCH.64 URZ, [UR8+0x18], UR6 ;  /* 0x00001806083f75b2 */ /* 0x0000a20008000100 */
[----:B------:R0:W3:Y:S01]  /*0250*/  SYNCS.EXCH.64 URZ, [UR8+0x8], UR4 ;  /* 0x00000804083f75b2 */ /* 0x0000e20008000100 */
[----:B------:R0:W4:Y:S01]  /*0260*/  SYNCS.EXCH.64 URZ, [UR8+0x20], UR6 ;  /* 0x00002006083f75b2 */ /* 0x0001220008000100 */
[----:B------:R0:W0:Y:S01]  /*0270*/  SYNCS.EXCH.64 URZ, [UR8+0x10], UR4 ;  /* 0x00001004083f75b2 */ /* 0x0000220008000100 */
[----:B------:R0:W0:Y:S01]  /*0280*/  SYNCS.EXCH.64 URZ, [UR8+0x28], UR6 ;  /* 0x00002806083f75b2 */ /* 0x0000220008000100 */
[----:B------:R-:W-:Y:S01]  /*0290*/  NOP ;  /* 0x0000000000007918 */ /* 0x000fe20000000000 */
.L_x_2:
[----:B------:R-:W5:Y:S01]  /*02a0*/  SHFL.IDX PT, R0, R0, RZ, 0x1f ;  /* 0x00001fff00007589 */ /* 0x000f6200000e0000 */
[----:B------:R-:W-:Y:S01]  /*02b0*/  ELECT P0, URZ, PT ;  /* 0x00000000003f782f */ /* 0x000fe20003800000 */
[----:B------:R-:W1:Y:S01]  /*02c0*/  LDC R2, c[0x0][0x65c] ;  /* 0x00019700ff027b82 */ /* 0x000e620000000800 */
[----:B------:R-:W-:Y:S01]  /*02d0*/  SHF.R.S32.HI R6, RZ, 0x1f, R5 ;  /* 0x0000001fff067819 */ /* 0x000fe20000011405 */
[----:B------:R-:W2:Y:S01]  /*02e0*/  S2R R3, SR_CTAID.Y ;  /* 0x0000000000037919 */ /* 0x000ea20000002600 */
[----:B0-----:R-:W-:Y:S01]  /*02f0*/  UMOV UR4, 0x20 ;  /* 0x0000002000047882 */ /* 0x001fe20000000000 */
[----:B------:R-:W-:Y:S01]  /*0300*/  ISETP.NE.AND P2, PT, R8, RZ, PT ;  /* 0x000000ff0800720c */ /* 0x000fe20003f45270 */
[----:B------:R-:W-:Y:S01]  /*0310*/  NOP ;  /* 0x0000000000007918 */ /* 0x000fe20000000000 */
[----:B------:R-:W0:Y:S01]  /*0320*/  S2R R4, SR_CTAID.X ;  /* 0x0000000000047919 */ /* 0x000e220000002500 */
[----:B------:R-:W-:Y:S01]  /*0330*/  LEA.HI R6, R6, R5, RZ, 0x2 ;  /* 0x0000000506067211 */ /* 0x000fe200078f10ff */
[----:B------:R-:W-:Y:S01]  /*0340*/  NOP ;  /* 0x0000000000007918 */ /* 0x000fe20000000000 */
[----:B-----5:R-:W-:-:S02]  /*0350*/  ISETP.NE.OR P0, PT, R0, RZ, !P0 ;  /* 0x000000ff0000720c */ /* 0x020fc40004705670 */
[----:B-1----:R-:W-:-:S04]  /*0360*/  ISETP.NE.AND P3, PT, R2, 0x1, PT ;  /* 0x000000010200780c */ /* 0x002fc80003f65270 */
[----:B------:R-:W-:Y:S02]  /*0370*/  P2R R0, PR, RZ, 0x8 ;  /* 0x00000008ff007803 */ /* 0x000fe40000000000 */
[----:B------:R-:W-:-:S05]  /*0380*/  LOP3.LUT R0, R6, 0xfffffffc, RZ, 0xc0, !PT ;  /* 0xfffffffc06007812 */ /* 0x000fca00078ec0ff */
[----:B------:R-:W-:Y:S01]  /*0390*/  VOTEU.ALL UP0, P0 ;  /* 0x00000000003f7886 */ /* 0x000fe20000000000 */
[----:B------:R-:W-:Y:S01]  /*03a0*/  IMAD.IADD R0, R5, 0x1, -R0 ;  /* 0x0000000105007824 */ /* 0x000fe200078e0a00 */
[----:B------:R-:W0:Y:S01]  /*03b0*/  @P3 LDC R17, c[0x0][0x10] ;  /* 0x00000400ff113b82 */ /* 0x000e220000000800 */
[----:B------:R-:W-:Y:S01]  /*03c0*/  VOTEU.ALL UP1, P0 ;  /* 0x00000000003f7886 */ /* 0x000fe20000020000 */
[----:B--2---:R-:W-:Y:S01]  /*03d0*/  @P3 IMAD.MOV.U32 R6, RZ, RZ, R3 ;  /* 0x000000ffff063224 */ /* 0x004fe200078e0003 */
[----:B------:R-:W-:Y:S01]  /*03e0*/  @!UP0 UMOV UR6, 0x400 ;  /* 0x0000040000068882 */ /* 0x000fe20000000000 */
[----:B------:R-:W-:-:S04]  /*03f0*/  @!UP0 UIADD3 UR4, -UR4, 0x100000, URZ ;  /* 0x0010000004048890 */ /* 0x000fc8000fffe13f */
[----:B------:R-:W-:Y:S02]  /*0400*/  @!UP0 USHF.L.U32 UR5, UR4, 0xb, URZ ;  /* 0x0000000b04058899 */ /* 0x000fe4000800063f */
[----:B------:R-:W-:Y:S01]  /*0410*/  @!UP0 USHF.L.U32 UR4, UR4, 0x1, URZ ;  /* 0x0000000104048899 */ /* 0x000fe2000800063f */
[----:B------:R-:W-:Y:S02]  /*0420*/  @P3 IMAD.MOV.U32 R7, RZ, RZ, RZ ;  /* 0x000000ffff073224 */ /* 0x000fe400078e00ff */
[----:B------:R-:W-:Y:S01]  /*0430*/  IMAD.MOV.U32 R5, RZ, RZ, RZ ;  /* 0x000000ffff057224 */ /* 0x000fe200078e00ff */
[----:B------:R-:W1:Y:S01]  /*0440*/  @!UP0 S2UR UR7, SR_CgaCtaId ;  /* 0x00000000000789c3 */ /* 0x000e620000008800 */
[----:B------:R-:W-:-:S07]  /*0450*/  @P3 IMAD.MOV.U32 R11, RZ, RZ, RZ ;  /* 0x000000ffff0b3224 */ /* 0x000fce00078e00ff */
[----:B------:R-:W2:Y:S01]  /*0460*/  @!P3 LDC R9, c[0x0][0xc] ;  /* 0x00000300ff09bb82 */ /* 0x000ea20000000800 */
[----:B0-----:R-:W-:-:S04]  /*0470*/  @P3 IMAD.WIDE.U32 R16, R4, R17, R6 ;  /* 0x0000001104103225 */ /* 0x001fc800078e0006 */
[----:B------:R-:W-:Y:S01]  /*0480*/  @P3 IMAD.IADD R17, R17, 0x1, R11 ;  /* 0x0000000111113824 */ /* 0x000fe200078e020b */
[----:B-1----:R-:W-:Y:S01]  /*0490*/  @!UP0 ULEA UR6, UR7, UR6, 0x18 ;  /* 0x0000000607068291 */ /* 0x002fe2000f8ec03f */
[----:B------:R-:W-:Y:S01]  /*04a0*/  VOTEU.ALL UP0, P0 ;  /* 0x00000000003f7886 */ /* 0x000fe20000000000 */
[----:B------:R-:W-:-:S04]  /*04b0*/  ISETP.NE.AND P0, PT, R0, 0x3, PT ;  /* 0x000000030000780c */ /* 0x000fc80003f05270 */
[----:B------:R-:W-:Y:S01]  /*04c0*/  ISETP.EQ.OR P0, PT, R0, RZ, !P0 ;  /* 0x000000ff0000720c */ /* 0x000fe20004702670 */
[----:B--2---:R-:W-:-:S03]  /*04d0*/  @!P3 IMAD.WIDE.U32 R6, R9, R3, R4 ;  /* 0x000000030906b225 */ /* 0x004fc600078e0004 */
[C---:B------:R-:W-:Y:S01]  /*04e0*/  ISETP.EQ.AND P0, PT, R8.reuse, RZ, P0 ;  /* 0x000000ff0800720c */ /* 0x040fe20000702270 */
[----:B------:R-:W-:Y:S01]  /*04f0*/  VIADD R8, R8, 0xffffffff ;  /* 0xffffffff08087836 */ /* 0x000fe20000000000 */
[----:B------:R-:W0:Y:S02]  /*0500*/  FENCE.VIEW.ASYNC.S ;  /* 0x00000000000073c6 */ /* 0x000e240000000000 */
[----:B0-----:R0:W3:Y:S01]  /*0510*/  @!UP0 SYNCS.EXCH.64 URZ, [UR6+0x40], UR4 ;  /* 0x00004004063f85b2 */ /* 0x0010e20008000100 */
[----:B------:R-:W-:Y:S01]  /*0520*/  @!P3 IMAD.MOV.U32 R16, RZ, RZ, R6 ;  /* 0x000000ffff10b224 */ /* 0x000fe200078e0006 */
[----:B------:R-:W-:Y:S01]  /*0530*/  SEL R19, RZ, 0x1, !P0 ;  /* 0x00000001ff137807 */ /* 0x000fe20004000000 */
[----:B------:R-:W-:Y:S01]  /*0540*/  @!P3 IMAD.MOV.U32 R17, RZ, RZ, R7 ;  /* 0x000000ffff11b224 */ /* 0x000fe200078e0007 */
[----:B------:R-:W-:-:S04]  /*0550*/  ISETP.GE.U32.AND P1, PT, R8, 0x2, PT ;  /* 0x000000020800780c */ /* 0x000fc80003f26070 */
[----:B------:R-:W-:Y:S01]  /*0560*/  SEL R19, R19, 0x2, P1 ;  /* 0x0000000213137807 */ /* 0x000fe20000800000 */
[----:B------:R0:W3:Y:S01]  /*0570*/  @!UP1 SYNCS.EXCH.64 URZ, [UR6+0x48], UR4 ;  /* 0x00004804063f95b2 */ /* 0x0000e20008000100 */
[----:B------:R-:W-:Y:S01]  /*0580*/  NOP ;  /* 0x0000000000007918 */ /* 0x000fe20000000000 */
[----:B---34-:R-:W-:Y:S06]  /*0590*/  BAR.SYNC.DEFER_BLOCKING 0x0 ;  /* 0x0000000000007b1d */ /* 0x018fec0000010000 */
[----:B------:R-:W-:Y:S05]  /*05a0*/  @!P2 BRA `(.L_x_3) ;  /* 0x000000a40064a947 */ /* 0x000fea0003800000 */
[----:B------:R-:W-:-:S13]  /*05b0*/  ISETP.GT.U32.AND P0, PT, R8, 0x1, PT ;  /* 0x000000010800780c */ /* 0x000fda0003f04070 */
[----:B0-----:R-:W-:Y:S05]  /*05c0*/  @P0 EXIT ;  /* 0x000000000000094d */ /* 0x001fea0003800000 */
[----:B------:R-:W-:Y:S01]  /*05d0*/  ULDC.64 UR4, c[0x0][0x650] ;  /* 0x0001940000047ab9 */ /* 0x000fe20000000a00 */
[----:B------:R-:W-:Y:S01]  /*05e0*/  PRMT R0, RZ, 0x7610, R0 ;  /* 0x00007610ff007816 */ /* 0x000fe20000000000 */
[----:B------:R-:W-:Y:S01]  /*05f0*/  IMAD.MOV.U32 R153, RZ, RZ, -0x1 ;  /* 0xffffffffff997424 */ /* 0x000fe200078e00ff */
[----:B------:R-:W-:Y:S01]  /*0600*/  ISETP.GE.U32.AND P0, PT, R16, UR4, PT ;  /* 0x0000000410007c0c */ /* 0x000fe2000bf06070 */
[----:B------:R-:W-:Y:S02]  /*0610*/  IMAD.MOV.U32 R152, RZ, RZ, -0x1 ;  /* 0xffffffffff987424 */ /* 0x000fe400078e00ff */
[----:B------:R-:W-:Y:S01]  /*0620*/  IMAD.MOV.U32 R23, RZ, RZ, -0x1 ;  /* 0xffffffffff177424 */ /* 0x000fe200078e00ff */
[----:B------:R-:W-:-:S13]  /*0630*/  ISETP.GE.U32.AND.EX P0, PT, R17, UR5, PT, P0 ;  /* 0x0000000511007c0c */ /* 0x000fda000bf06100 */
[----:B------:R-:W-:Y:S05]  /*0640*/  @P0 BRA `(.L_x_4) ;  /* 0x0000000400540947 */ /* 0x000fea0003800000 */
[----:B------:R-:W0:Y:S01]  /*0650*/  LDC.64 R14, c[0x0][0x628] ;  /* 0x00018a00ff0e7b82 */ /* 0x000e220000000a00 */
[----:B------:R-:W-:Y:S02]  /*0660*/  IMAD.MOV.U32 R6, RZ, RZ, R16 ;  /* 0x000000ffff067224 */ /* 0x000fe400078e0010 */
[----:B------:R-:W-:-:S05]  /*0670*/  IMAD.MOV.U32 R7, RZ, RZ, R17 ;  /* 0x000000ffff077224 */ /* 0x000fca00078e0011 */
[----:B------:R-:W1:Y:S08]  /*0680*/  LDC R0, c[0x0][0x630] ;  /* 0x00018c00ff007b82 */ /* 0x000e700000000800 */
[----:B------:R-:W2:Y:S01]  /*0690*/  LDC.64 R20, c[0x0][0x620] ;  /* 0x00018800ff147b82 */ /* 0x000ea20000000a00 */
[----:B0-----:R-:W-:-:S04]  /*06a0*/  ISETP.NE.U32.AND P0, PT, R14, RZ, PT ;  /* 0x000000ff0e00720c */ /* 0x001fc80003f05070 */
[----:B------:R-:W-:-:S13]  /*06b0*/  ISETP.NE.AND.EX P0, PT, R15, RZ, PT, P0 ;  /* 0x000000ff0f00720c */ /* 0x000fda0003f05300 */
[----:B-12---:R-:W-:Y:S05]  /*06c0*/  @!P0 BRA `(.L_x_5) ;  /* 0x0000000000288947 */ /* 0x006fea0003800000 */
[----:B------:R-:W0:Y:S02]  /*06d0*/  LDC R11, c[0x0][0x634] ;  /* 0x00018d00ff0b7b82 */ /* 0x000e240000000800 */
[----:B0-----:R-:W-:-:S05]  /*06e0*/  IADD3 R11, P0, R16, R11, RZ ;  /* 0x0000000b100b7210 */ /* 0x001fca0007f1e0ff */
[----:B------:R-:W-:-:S04]  /*06f0*/  IMAD.X R13, RZ, RZ, R17, P0 ;  /* 0x000000ffff0d7224 */ /* 0x000fc800000e0611 */
[----:B------:R-:W-:-:S04]  /*0700*/  IMAD.WIDE.U32 R6, R13, R14, RZ ;  /* 0x0000000e0d067225 */ /* 0x000fc800078e00ff */
[----:B------:R-:W-:-:S04]  /*0710*/  IMAD.WIDE.U32 R8, P0, R11, R15, R6 ;  /* 0x0000000f0b087225 */ /* 0x000fc80007800006 */
[----:B------:R-:W-:-:S04]  /*0720*/  IMAD.WIDE.U32 R6, R11, R14, RZ ;  /* 0x0000000e0b067225 */ /* 0x000fc800078e00ff */
[----:B------:R-:W-:Y:S01]  /*0730*/  IMAD.X R11, RZ, RZ, RZ, P0 ;  /* 0x000000ffff0b7224 */ /* 0x000fe200000e06ff */
[----:B------:R-:W-:Y:S01]  /*0740*/  IADD3 RZ, P0, R7, R8, RZ ;  /* 0x0000000807ff7210 */ /* 0x000fe20007f1e0ff */
[----:B------:R-:W-:-:S04]  /*0750*/  IMAD.MOV.U32 R10, RZ, RZ, R9 ;  /* 0x000000ffff0a7224 */ /* 0x000fc800078e0009 */
[----:B------:R-:W-:-:S08]  /*0760*/  IMAD.WIDE.U32.X R6, R13, R15, R10, P0 ;  /* 0x0000000f0d067225 */ /* 0x000fd000000e040a */
.L_x_5:
[-CC-:B------:R-:W-:Y:S01]  /*0770*/  SHF.R.U64 R23, R6, R0.reuse, R7.reuse ;  /* 0x0000000006177219 */ /* 0x180fe20000001207 */
[----:B------:R-:W0:Y:S01]  /*0780*/  LDC R10, c[0x0][0x618] ;  /* 0x00018600ff0a7b82 */ /* 0x000e220000000800 */
[----:B------:R-:W-:Y:S01]  /*0790*/  SHF.R.U32.HI R5, RZ, R0, R7 ;  /* 0x00000000ff057219 */ /* 0x000fe20000011607 */
[----:B------:R-:W-:Y:S01]  /*07a0*/  ULDC UR4, c[0x0][0x150] ;  /* 0x0000540000047ab9 */ /* 0x000fe20000000800 */
[----:B------:R-:W-:Y:S02]  /*07b0*/  IADD3 R9, P0, RZ, -R23, RZ ;  /* 0x80000017ff097210 */ /* 0x000fe40007f1e0ff */
[----:B------:R-:W-:-:S03]  /*07c0*/  I2FP.F32.U32 R0, R4 ;  /* 0x0000000400007245 */ /* 0x000fc60000201000 */
[----:B------:R-:W1:Y:S01]  /*07d0*/  LDC.64 R28, c[0x0][0x640] ;  /* 0x00019000ff1c7b82 */ /* 0x000e620000000a00 */
[----:B------:R-:W-:Y:S02]  /*07e0*/  IMAD.X R11, RZ, RZ, ~R5, P0 ;  /* 0x000000ffff0b7224 */ /* 0x000fe400000e0e05 */
[----:B------:R-:W-:Y:S01]  /*07f0*/  FMUL R0, R0, UR4 ;  /* 0x0000000400007c20 */ /* 0x000fe20008400000 */
[----:B------:R-:W-:Y:S01]  /*0800*/  IMAD.WIDE.U32 R6, R9, R20, R16 ;  /* 0x0000001409067225 */ /* 0x000fe200078e0010 */
[----:B------:R-:W-:-:S03]  /*0810*/  ULDC UR4, c[0x0][0x154] ;  /* 0x0000550000047ab9 */ /* 0x000fc60000000800 */
[----:B------:R-:W-:Y:S01]  /*0820*/  IMAD R8, R11, R20, RZ ;  /* 0x000000140b087224 */ /* 0x000fe200078e02ff */
[----:B------:R-:W2:Y:S01]  /*0830*/  LDC R5, c[0x0][0x144] ;  /* 0x00005100ff057b82 */ /* 0x000ea20000000800 */
[----:B------:R-:W3:Y:S02]  /*0840*/  F2I.U32.TRUNC.NTZ R0, R0 ;  /* 0x0000000000007305 */ /* 0x000ee4000020f000 */
[----:B------:R-:W-:-:S04]  /*0850*/  IMAD R9, R9, R21, R8 ;  /* 0x0000001509097224 */ /* 0x000fc800078e0208 */
[----:B------:R-:W-:Y:S01]  /*0860*/  IMAD.IADD R7, R7, 0x1, R9 ;  /* 0x0000000107077824 */ /* 0x000fe200078e0209 */
[----:B------:R-:W4:Y:S01]  /*0870*/  LDC R12, c[0x0][0x608] ;  /* 0x00018200ff0c7b82 */ /* 0x000f220000000800 */
[----:B------:R-:W-:-:S03]  /*0880*/  IMAD.MOV.U32 R9, RZ, RZ, -0x1 ;  /* 0xffffffffff097424 */ /* 0x000fc600078e00ff */
[-CC-:B0-----:R-:W-:Y:S02]  /*0890*/  SHF.R.U64 R20, R6, R10.reuse, R7.reuse ;  /* 0x0000000a06147219 */ /* 0x181fe40000001207 */
[----:B------:R-:W-:Y:S02]  /*08a0*/  I2FP.F32.U32 R6, R3 ;  /* 0x0000000300067245 */ /* 0x000fe40000201000 */
[----:B------:R-:W0:Y:S01]  /*08b0*/  LDC R26, c[0x0][0x658] ;  /* 0x00019600ff1a7b82 */ /* 0x000e220000000800 */
[----:B-1----:R-:W-:Y:S01]  /*08c0*/  ISETP.NE.U32.AND P0, PT, R28, RZ, PT ;  /* 0x000000ff1c00720c */ /* 0x002fe20003f05070 */
[----:B---3--:R-:W-:Y:S01]  /*08d0*/  IMAD.MOV R8, RZ, RZ, -R0 ;  /* 0x000000ffff087224 */ /* 0x008fe200078e0a00 */
[----:B------:R-:W-:Y:S01]  /*08e0*/  SHF.R.U32.HI R7, RZ, R10, R7 ;  /* 0x0000000aff077219 */ /* 0x000fe20000011607 */
[----:B------:R-:W-:Y:S01]  /*08f0*/  FMUL R6, R6, UR4 ;  /* 0x0000000406067c20 */ /* 0x000fe20008400000 */
[----:B------:R-:W-:-:S03]  /*0900*/  ISETP.NE.AND.EX P0, PT, R29, RZ, PT, P0 ;  /* 0x000000ff1d00720c */ /* 0x000fc60003f05300 */
[----:B------:R-:W1:Y:S01]  /*0910*/  LDC R14, c[0x0][0x148] ;  /* 0x00005200ff0e7b82 */ /* 0x000e620000000800 */
[----:B--2---:R-:W-:-:S07]  /*0920*/  IMAD R0, R5, R8, R4 ;  /* 0x0000000805007224 */ /* 0x004fce00078e0204 */
[----:B------:R-:W2:Y:S01]  /*0930*/  LDC R24, c[0x0][0x600] ;  /* 0x00018000ff187b82 */ /* 0x000ea20000000800 */
[-CC-:B----4-:R-:W-:Y:S02]  /*0940*/  SHF.R.U64 R30, R20, R12.reuse, R7.reuse ;  /* 0x0000000c141e7219 */ /* 0x190fe40000001207 */
[----:B------:R-:W-:Y:S01]  /*0950*/  SHF.R.U32.HI R5, RZ, R12, R7 ;  /* 0x0000000cff057219 */ /* 0x000fe20000011607 */
[----:B------:R-:W-:Y:S01]  /*0960*/  IMAD.MOV.U32 R7, RZ, RZ, 0x1 ;  /* 0x00000001ff077424 */ /* 0x000fe200078e00ff */
[----:B------:R3:W4:Y:S03]  /*0970*/  F2I.U32.TRUNC.NTZ R12, R6 ;  /* 0x00000006000c7305 */ /* 0x000726000020f000 */
[----:B------:R-:W1:Y:S01]  /*0980*/  LDC R15, c[0x0][0x648] ;  /* 0x00019200ff0f7b82 */ /* 0x000e620000000800 */
[-C--:B0-----:R-:W-:Y:S02]  /*0990*/  SHF.L.U32 R4, R9, R26.reuse, RZ ;  /* 0x0000001a09047219 */ /* 0x081fe400000006ff */
[----:B------:R-:W-:-:S02]  /*09a0*/  SHF.R.U64 R32, R30, R26, R5 ;  /* 0x0000001a1e207219 */ /* 0x000fc40000001205 */
[----:B------:R-:W-:Y:S02]  /*09b0*/  LOP3.LUT R11, RZ, R4, RZ, 0x33, !PT ;  /* 0x00000004ff0b7212 */ /* 0x000fe400078e33ff */
[-C--:B------:R-:W-:Y:S01]  /*09c0*/  SHF.R.U32.HI R5, RZ, R26.reuse, R5 ;  /* 0x0000001aff057219 */ /* 0x080fe20000011605 */
[----:B------:R-:W0:Y:S01]  /*09d0*/  LDC R21, c[0x0][0x638] ;  /* 0x00018e00ff157b82 */ /* 0x000e220000000800 */
[----:B------:R-:W-:Y:S01]  /*09e0*/  SHF.L.U32 R10, R7, R26, RZ ;  /* 0x0000001a070a7219 */ /* 0x000fe200000006ff */
[----:B------:R-:W-:-:S06]  /*09f0*/  IMAD.MOV.U32 R4, RZ, RZ, R32 ;  /* 0x000000ffff047224 */ /* 0x000fcc00078e0020 */
[----:B------:R-:W0:Y:S01]  /*0a00*/  LDC R153, c[0x0][0x610] ;  /* 0x00018400ff997b82 */ /* 0x000e220000000800 */
[----:B---34-:R-:W-:Y:S05]  /*0a10*/  @!P0 BRA `(.L_x_6) ;  /* 0x0000000000288947 */ /* 0x018fea0003800000 */
[----:B------:R-:W3:Y:S02]  /*0a20*/  LDC R9, c[0x0][0x64c] ;  /* 0x00019300ff097b82 */ /* 0x000ee40000000800 */
[----:B---3--:R-:W-:-:S05]  /*0a30*/  IADD3 R9, P0, R32, R9, RZ ;  /* 0x0000000920097210 */ /* 0x008fca0007f1e0ff */
        /* <DEDUP_REMOVED lines=8> */
.L_x_6:
[----:B-1----:R-:W-:Y:S01]  /*0ac0*/  SHF.R.U64 R4, R4, R15, R5 ;  /* 0x0000000f04047219 */ /* 0x002fe20000001205 */
[----:B--2---:R-:W-:Y:S01]  /*0ad0*/  VIADD R5, R24, 0xffffffff ;  /* 0xffffffff18057836 */ /* 0x004fe20000000000 */
[----:B------:R-:W-:Y:S01]  /*0ae0*/  LOP3.LUT R11, R30, R11, RZ, 0xc0, !PT ;  /* 0x0000000b1e0b7212 */ /* 0x000fe200078ec0ff */
[----:B------:R-:W-:Y:S02]  /*0af0*/  IMAD.MOV R12, RZ, RZ, -R12 ;  /* 0x000000ffff0c7224 */ /* 0x000fe400078e0a0c */
[----:B------:R-:W-:Y:S02]  /*0b00*/  IMAD.MOV R6, RZ, RZ, -R4 ;  /* 0x000000ffff067224 */ /* 0x000fe400078e0a04 */
[----:B------:R-:W-:Y:S01]  /*0b10*/  IMAD R11, R10, R4, R11 ;  /* 0x000000040a0b7224 */ /* 0x000fe200078e020b */
[----:B------:R-:W-:Y:S01]  /*0b20*/  LOP3.LUT R4, R20, R5, RZ, 0xc0, !PT ;  /* 0x0000000514047212 */ /* 0x000fe200078ec0ff */
[----:B------:R-:W-:Y:S02]  /*0b30*/  @P3 IMAD R0, R14, R12, R3 ;  /* 0x0000000c0e003224 */ /* 0x000fe400078e0203 */
[----:B0-----:R-:W-:-:S02]  /*0b40*/  IMAD R3, R6, R21, R32 ;  /* 0x0000001506037224 */ /* 0x001fc400078e0220 */
[----:B------:R-:W-:Y:S02]  /*0b50*/  IMAD R153, R11, R153, R0 ;  /* 0x000000990b997224 */ /* 0x000fe400078e0200 */
[----:B------:R-:W-:Y:S02]  /*0b60*/  IMAD R4, R3, R24, R4 ;  /* 0x0000001803047224 */ /* 0x000fe400078e0204 */
[----:B------:R-:W-:-:S03]  /*0b70*/  IMAD.MOV.U32 R0, RZ, RZ, 0x1 ;  /* 0x00000001ff007424 */ /* 0x000fc600078e00ff */
[----:B------:R-:W-:Y:S02]  /*0b80*/  SEL R152, R4, R153, !P3 ;  /* 0x0000009904987207 */ /* 0x000fe40005800000 */
[----:B------:R-:W-:-:S07]  /*0b90*/  SEL R153, R153, R4, !P3 ;  /* 0x0000000499997207 */ /* 0x000fce0005800000 */
.L_x_4:
[----:B------:R-:W-:-:S08]  /*0ba0*/  NOP ;  /* 0x0000000000007918 */ /* 0x000fd00000000000 */
[----:B------:R-:W0:Y:S02]  /*0bb0*/  USETMAXREG.TRY_ALLOC.CTAPOOL UP0, 0xe8 ;  /* 0x000000e8000079c8 */ /* 0x000e240008000600 */
[----:B0-----:R-:W-:-:S13]  /*0bc0*/  PLOP3.LUT P0, PT, PT, PT, UP0, 0x80, 0x0 ;  /* 0x000000000000781c */ /* 0x001fda0003f0f008 */
[----:B------:R-:W-:Y:S05]  /*0bd0*/  @!P0 BRA `(.L_x_4) ;  /* 0xfffffffc00f08947 */ /* 0x000fea000383ffff */
[----:B------:R-:W-:Y:S01]  /*0be0*/  ULDC.64 UR4, c[0x0][0x598] ;  /* 0x0001660000047ab9 */ /* 0x000fe20000000a00 */
[----:B------:R-:W-:Y:S01]  /*0bf0*/  ULDC.64 UR36, c[0x0][0x208] ;  /* 0x0000820000247ab9 */ /* 0x000fe20000000a00 */
[----:B------:R-:W-:-:S04]  /*0c00*/  ISETP.NE.U32.AND P0, PT, RZ, UR4, PT ;  /* 0x00000004ff007c0c */ /* 0x000fc8000bf05070 */
[----:B------:R-:W-:-:S13]  /*0c10*/  ISETP.NE.AND.EX P0, PT, RZ, UR5, PT, P0 ;  /* 0x00000005ff007c0c */ /* 0x000fda000bf05300 */
[----:B------:R-:W-:Y:S05]  /*0c20*/  @!P0 BRA `(.L_x_7) ;  /* 0x00000000001c8947 */ /* 0x000fea0003800000 */
[----:B------:R-:W0:Y:S02]  /*0c30*/  LDC.64 R4, c[0x0][0x598] ;  /* 0x00016600ff047b82 */ /* 0x000e240000000a00 */
[----:B0-----:R-:W2:Y:S02]  /*0c40*/  LDG.E.64 R4, desc[UR36][R4.64] ;  /* 0x0000002404047981 */ /* 0x001ea4000c1e1b00 */
[----:B--2---:R-:W-:-:S04]  /*0c50*/  ISETP.NE.U32.AND P0, PT, R4, RZ, PT ;  /* 0x000000ff0400720c */ /* 0x004fc80003f05070 */
[----:B------:R-:W-:-:S13]  /*0c60*/  ISETP.NE.AND.EX P0, PT, R5, RZ, PT, P0 ;  /* 0x000000ff0500720c */ /* 0x000fda0003f05300 */
[----:B------:R-:W-:Y:S05]  /*0c70*/  @!P0 BRA `(.L_x_7) ;  /* 0x0000000000088947 */ /* 0x000fea0003800000 */
[----:B------:R0:W5:Y:S01]  /*0c80*/  LD.E R154, desc[UR36][R4.64] ;  /* 0x00000024049a7980 */ /* 0x000162000c101900 */
[----:B------:R-:W-:Y:S05]  /*0c90*/  BRA `(.L_x_8) ;  /* 0x0000000000247947 */ /* 0x000fea0003800000 */
.L_x_7:
[----:B------:R-:W-:Y:S02]  /*0ca0*/  ULDC.64 UR4, c[0x0][0x588] ;  /* 0x0001620000047ab9 */ /* 0x000fe40000000a00 */
[----:B------:R-:W-:-:S04]  /*0cb0*/  ISETP.NE.U32.AND P0, PT, RZ, UR4, PT ;  /* 0x00000004ff007c0c */ /* 0x000fc8000bf05070 */
[----:B------:R-:W-:-:S13]  /*0cc0*/  ISETP.NE.AND.EX P0, PT, RZ, UR5, PT, P0 ;  /* 0x00000005ff007c0c */ /* 0x000fda000bf05300 */
[----:B------:R-:W-:Y:S05]  /*0cd0*/  @!P0 BRA `(.L_x_9) ;  /* 0x00000000000c8947 */ /* 0x000fea0003800000 */
[----:B------:R-:W0:Y:S02]  /*0ce0*/  LDC.64 R154, c[0x0][0x588] ;  /* 0x00016200ff9a7b82 */ /* 0x000e240000000a00 */
[----:B0-----:R1:W5:Y:S01]  /*0cf0*/  LDG.E R154, desc[UR36][R154.64] ;  /* 0x000000249a9a7981 */ /* 0x001362000c1e1900 */
[----:B------:R-:W-:Y:S05]  /*0d00*/  BRA `(.L_x_8) ;  /* 0x0000000000087947 */ /* 0x000fea0003800000 */
.L_x_9:
[----:B------:R-:W-:Y:S02]  /*0d10*/  ULDC UR4, c[0x0][0x580] ;  /* 0x0001600000047ab9 */ /* 0x000fe40000000800 */
[----:B------:R-:W-:-:S07]  /*0d20*/  IMAD.U32 R154, RZ, RZ, UR4 ;  /* 0x00000004ff9a7e24 */ /* 0x000fce000f8e00ff */
.L_x_8:
[----:B------:R-:W-:Y:S02]  /*0d30*/  ULDC.64 UR4, c[0x0][0x5a0] ;  /* 0x0001680000047ab9 */ /* 0x000fe40000000a00 */
[----:B------:R-:W-:-:S04]  /*0d40*/  ISETP.NE.U32.AND P0, PT, RZ, UR4, PT ;  /* 0x00000004ff007c0c */ /* 0x000fc8000bf05070 */
[----:B------:R-:W-:-:S13]  /*0d50*/  ISETP.NE.AND.EX P0, PT, RZ, UR5, PT, P0 ;  /* 0x00000005ff007c0c */ /* 0x000fda000bf05300 */
[----:B------:R-:W-:Y:S05]  /*0d60*/  @!P0 BRA `(.L_x_10) ;  /* 0x00000000001c8947 */ /* 0x000fea0003800000 */
[----:B0-----:R-:W0:Y:S02]  /*0d70*/  LDC.64 R4, c[0x0][0x5a0] ;  /* 0x00016800ff047b82 */ /* 0x001e240000000a00 */
[----:B0-----:R-:W2:Y:S02]  /*0d80*/  LDG.E.64 R4, desc[UR36][R4.64] ;  /* 0x0000002404047981 */ /* 0x001ea4000c1e1b00 */
[----:B--2---:R-:W-:-:S04]  /*0d90*/  ISETP.NE.U32.AND P0, PT, R4, RZ, PT ;  /* 0x000000ff0400720c */ /* 0x004fc80003f05070 */
[----:B------:R-:W-:-:S13]  /*0da0*/  ISETP.NE.AND.EX P0, PT, R5, RZ, PT, P0 ;  /* 0x000000ff0500720c */ /* 0x000fda0003f05300 */
[----:B------:R-:W-:Y:S05]  /*0db0*/  @!P0 BRA `(.L_x_10) ;  /* 0x0000000000088947 */ /* 0x000fea0003800000 */
[----:B-1----:R0:W5:Y:S01]  /*0dc0*/  LD.E R155, desc[UR36][R4.64] ;  /* 0x00000024049b7980 */ /* 0x002162000c101900 */
[----:B------:R-:W-:Y:S05]  /*0dd0*/  BRA `(.L_x_11) ;  /* 0x0000000000247947 */ /* 0x000fea0003800000 */
.L_x_10:
[----:B------:R-:W-:Y:S02]  /*0de0*/  ULDC.64 UR4, c[0x0][0x590] ;  /* 0x0001640000047ab9 */ /* 0x000fe40000000a00 */
[----:B------:R-:W-:-:S04]  /*0df0*/  ISETP.NE.U32.AND P0, PT, RZ, UR4, PT ;  /* 0x00000004ff007c0c */ /* 0x000fc8000bf05070 */
[----:B------:R-:W-:-:S13]  /*0e00*/  ISETP.NE.AND.EX P0, PT, RZ, UR5, PT, P0 ;  /* 0x00000005ff007c0c */ /* 0x000fda000bf05300 */
[----:B------:R-:W-:Y:S05]  /*0e10*/  @!P0 BRA `(.L_x_12) ;  /* 0x00000000000c8947 */ /* 0x000fea0003800000 */
[----:B0-----:R-:W1:Y:S02]  /*0e20*/  LDC.64 R4, c[0x0][0x590] ;  /* 0x00016400ff047b82 */ /* 0x001e640000000a00 */
[----:B-1----:R1:W5:Y:S01]  /*0e30*/  LDG.E R155, desc[UR36][R4.64] ;  /* 0x00000024049b7981 */ /* 0x002362000c1e1900 */
[----:B------:R-:W-:Y:S05]  /*0e40*/  BRA `(.L_x_11) ;  /* 0x0000000000087947 */ /* 0x000fea0003800000 */
.L_x_12:
[----:B------:R-:W-:Y:S02]  /*0e50*/  ULDC UR4, c[0x0][0x584] ;  /* 0x0001610000047ab9 */ /* 0x000fe40000000800 */
[----:B-1----:R-:W-:-:S07]  /*0e60*/  IMAD.U32 R155, RZ, RZ, UR4 ;  /* 0x00000004ff9b7e24 */ /* 0x002fce000f8e00ff */
.L_x_11:
[----:B------:R-:W-:-:S13]  /*0e70*/  LOP3.LUT P0, RZ, R0, 0xff, RZ, 0xc0, !PT ;  /* 0x000000ff00ff7812 */ /* 0x000fda000780c0ff */
[----:B------:R-:W-:Y:S05]  /*0e80*/  @!P0 EXIT ;  /* 0x000000000000894d */ /* 0x000fea0003800000 */
[----:B------:R-:W-:Y:S01]  /*0e90*/  ULDC UR4, c[0x0][0x28c] ;  /* 0x0000a30000047ab9 */ /* 0x000fe20000000800 */
[----:B------:R-:W-:Y:S01]  /*0ea0*/  LOP3.LUT R160, R19, 0x1, RZ, 0xfc, !PT ;  /* 0x0000000113a07812 */ /* 0x000fe200078efcff */
[----:B------:R-:W-:Y:S01]  /*0eb0*/  UIADD3 UR4, UR4, 0x7f, URZ ;  /* 0x0000007f04047890 */ /* 0x000fe2000fffe03f */
[----:B------:R-:W-:Y:S01]  /*0ec0*/  UMOV UR38, URZ ;  /* 0x0000003f00267c82 */ /* 0x000fe20008000000 */
[----:B------:R-:W-:Y:S02]  /*0ed0*/  UMOV UR39, URZ ;  /* 0x0000003f00277c82 */ /* 0x000fe40008000000 */
[----:B------:R-:W-:-:S04]  /*0ee0*/  USHF.R.S32.HI UR5, URZ, 0x1f, UR4 ;  /* 0x0000001f3f057899 */ /* 0x000fc80008011404 */
[----:B------:R-:W-:-:S04]  /*0ef0*/  ULEA.HI UR5, UR5, UR4, URZ, 0x7 ;  /* 0x0000000405057291 */ /* 0x000fc8000f8f383f */
[----:B------:R-:W-:-:S12]  /*0f00*/  USHF.R.S32.HI UR40, URZ, 0x7, UR5 ;  /* 0x000000073f287899 */ /* 0x000fd80008011405 */
.L_x_286:
[----:B------:R-:W-:Y:S01]  /*0f10*/  LOP3.LUT R0, R18, 0x80, RZ, 0xc0, !PT ;  /* 0x0000008012007812 */ /* 0x000fe200078ec0ff */
[----:B--2---:R-:W2:Y:S01]  /*0f20*/  S2UR UR7, SR_CgaCtaId ;  /* 0x00000000000779c3 */ /* 0x004ea20000008800 */
[----:B------:R-:W-:Y:S02]  /*0f30*/  UMOV UR6, 0x400 ;  /* 0x0000040000067882 */ /* 0x000fe40000000000 */
[----:B------:R-:W-:-:S06]  /*0f40*/  SHF.R.U32.HI R0, RZ, 0x7, R0 ;  /* 0x00000007ff007819 */ /* 0x000fcc0000011600 */
[----:B---3--:R-:W3:Y:S01]  /*0f50*/  SHFL.IDX PT, R0, R0, RZ, 0x1f ;  /* 0x00001fff00007589 */ /* 0x008ee200000e0000 */
[----:B--2---:R-:W-:Y:S01]  /*0f60*/  ULEA UR42, UR7, UR6, 0x18 ;  /* 0x00000006072a7291 */ /* 0x004fe2000f8ec03f */
[----:B---3--:R-:W-:-:S13]  /*0f70*/  R2UR UR4, R0 ;  /* 0x00000000000472ca */ /* 0x008fda00000e0000 */
[----:B------:R-:W-:-:S04]  /*0f80*/  ULEA.HI UR5, UR4, UR4, URZ, 0x1 ;  /* 0x0000000404057291 */ /* 0x000fc8000f8f083f */
[----:B------:R-:W-:-:S04]  /*0f90*/  ULOP3.LUT UR5, UR5, 0x7fffe, URZ, 0xc0, !UPT ;  /* 0x0007fffe05057892 */ /* 0x000fc8000f8ec03f */
[----:B------:R-:W-:-:S03]  /*0fa0*/  UIADD3 UR5, UR4, -UR5, URZ ;  /* 0x8000000504057290 */ /* 0x000fc6000fffe03f */
[----:B------:R-:W-:Y:S01]  /*0fb0*/  ULDC UR4, c[0x0][0x28c] ;  /* 0x0000a30000047ab9 */ /* 0x000fe20000000800 */
[----:B------:R-:W-:Y:S01]  /*0fc0*/  ULEA UR5, UR5, UR42, 0xd ;  /* 0x0000002a05057291 */ /* 0x000fe2000f8e683f */
[----:B------:R-:W-:-:S03]  /*0fd0*/  ISETP.LT.AND P0, PT, RZ, UR4, PT ;  /* 0x00000004ff007c0c */ /* 0x000fc6000bf01270 */
[----:B------:R-:W-:-:S04]  /*0fe0*/  UIADD3 UR5, UR5, 0x100, URZ ;  /* 0x0000010005057890 */ /* 0x000fc8000fffe03f */
[----:B------:R-:W-:-:S04]  /*0ff0*/  USHF.R.U32.HI UR5, URZ, 0x4, UR5 ;  /* 0x000000043f057899 */ /* 0x000fc80008011605 */
[----:B------:R-:W-:Y:S02]  /*1000*/  ULOP3.LUT UR41, UR5, 0x3fff, URZ, 0xc0, !UPT ;  /* 0x00003fff05297892 */ /* 0x000fe4000f8ec03f */
[----:B-1--4-:R-:W-:Y:S10]  /*1010*/  @P0 BRA `(.L_x_13) ;  /* 0x0000000000400947 */ /* 0x012ff40003800000 */
[----:B------:R-:W-:Y:S01]  /*1020*/  MOV R0, 0x0 ;  /* 0x0000000000007802 */ /* 0x000fe20000000f00 */
[----:B------:R-:W-:Y:S01]  /*1030*/  ULDC.64 UR4, c[0x4][0x68] ;  /* 0x01001a0000047ab9 */ /* 0x000fe20000000a00 */
[----:B------:R-:W-:Y:S01]  /*1040*/  ULDC.64 UR6, c[0x4][0x8] ;  /* 0x0100020000067ab9 */ /* 0x000fe20000000a00 */
[----:B01----:R-:W-:Y:S01]  /*1050*/  IMAD.U32 R4, RZ, RZ, UR4 ;  /* 0x00000004ff047e24 */ /* 0x003fe2000f8e00ff */
[----:B------:R0:W1:Y:S01]  /*1060*/  LDC.64 R14, c[0x4][R0] ;  /* 0x01000000000e7b82 */ /* 0x0000620000000a00 */
[----:B------:R-:W-:Y:S01]  /*1070*/  IMAD.U32 R5, RZ, RZ, UR5 ;  /* 0x00000005ff057e24 */ /* 0x000fe2000f8e00ff */
[----:B------:R-:W-:Y:S01]  /*1080*/  ULDC.64 UR4, c[0x4][0x70] ;  /* 0x01001c0000047ab9 */ /* 0x000fe20000000a00 */
[----:B------:R-:W-:Y:S02]  /*1090*/  IMAD.U32 R10, RZ, RZ, UR6 ;  /* 0x00000006ff0a7e24 */ /* 0x000fe4000f8e00ff */
[----:B------:R-:W-:Y:S02]  /*10a0*/  IMAD.U32 R6, RZ, RZ, UR4 ;  /* 0x00000004ff067e24 */ /* 0x000fe4000f8e00ff */
[----:B------:R-:W-:-:S02]  /*10b0*/  IMAD.U32 R7, RZ, RZ, UR5 ;  /* 0x00000005ff077e24 */ /* 0x000fc4000f8e00ff */
[----:B------:R-:W-:Y:S02]  /*10c0*/  IMAD.U32 R11, RZ, RZ, UR7 ;  /* 0x00000007ff0b7e24 */ /* 0x000fe4000f8e00ff */
[----:B------:R-:W-:Y:S02]  /*10d0*/  IMAD.MOV.U32 R8, RZ, RZ, 0x1e1 ;  /* 0x000001e1ff087424 */ /* 0x000fe400078e00ff */
[----:B------:R-:W-:Y:S02]  /*10e0*/  IMAD.MOV.U32 R12, RZ, RZ, 0x1 ;  /* 0x00000001ff0c7424 */ /* 0x000fe400078e00ff */
[----:B0-----:R-:W-:-:S07]  /*10f0*/  IMAD.MOV.U32 R13, RZ, RZ, RZ ;  /* 0x000000ffff0d7224 */ /* 0x001fce00078e00ff */
[----:B------:R-:W-:-:S07]  /*1100*/  LEPC R20, `(.L_x_13) ;  /* 0x000000001014794e */ /* 0x000fce0000000000 */
[----:B-1---5:R-:W-:Y:S05]  /*1110*/  CALL.ABS.NOINC R14 ;  /* 0x000000000e007343 */ /* 0x022fea0003c00000 */
.L_x_13:
[----:B------:R-:W-:-:S13]  /*1120*/  ISETP.NE.AND P0, PT, R160, 0x3, PT ;  /* 0x00000003a000780c */ /* 0x000fda0003f05270 */
[----:B------:R-:W-:Y:S05]  /*1130*/  @!P0 BRA `(.L_x_14) ;  /* 0x0000000000048947 */ /* 0x000fea0003800000 */
[----:B------:R-:W-:Y:S01]  /*1140*/  BPT.TRAP 0x1 ;  /* 0x000000040000795c */ /* 0x000fe20000300000 */
.L_x_14:
[----:B------:R-:W-:Y:S02]  /*1150*/  IMAD.U32 R3, RZ, RZ, UR39 ;  /* 0x00000027ff037e24 */ /* 0x000fe4000f8e00ff */
[----:B------:R-:W-:-:S03]  /*1160*/  IMAD.U32 R0, RZ, RZ, UR38 ;  /* 0x00000026ff007e24 */ /* 0x000fc6000f8e00ff */
[----:B------:R-:W-:Y:S02]  /*1170*/  LEA R3, R3, UR42, 0x3 ;  /* 0x0000002a03037c11 */ /* 0x000fe4000f8e18ff */
[----:B------:R-:W-:-:S04]  /*1180*/  SHF.L.U32 R0, R0, 0x1f, RZ ;  /* 0x0000001f00007819 */ /* 0x000fc800000006ff */
[----:B------:R2:W3:Y:S01]  /*1190*/  SYNCS.PHASECHK.TRANS64.TRYWAIT P1, [R3+URZ], R0 ;  /* 0x00000000030075a7 */ /* 0x0004e2000802017f */
[----:B------:R-:W-:Y:S05]  /*11a0*/  @!P0 BRA `(.L_x_15) ;  /* 0x0000000000048947 */ /* 0x000fea0003800000 */
[----:B------:R-:W-:Y:S01]  /*11b0*/  BPT.TRAP 0x1 ;  /* 0x000000040000795c */ /* 0x000fe20000300000 */
.L_x_15:
[----:B---3--:R-:W-:Y:S05]  /*11c0*/  @P1 BRA `(.L_x_16) ;  /* 0x0000000000081947 */ /* 0x008fea0003800000 */
[----:B------:R-:W3:Y:S02]  /*11d0*/  SYNCS.PHASECHK.TRANS64.TRYWAIT P1, [R3+URZ], R0 ;  /* 0x00000000030075a7 */ /* 0x000ee4000802017f */
[----:B---3--:R-:W-:Y:S05]  /*11e0*/  @!P1 BRA `(.L_x_17) ;  /* 0x000000b000489947 */ /* 0x008fea0003800000 */
.L_x_16:
[----:B------:R-:W-:-:S04]  /*11f0*/  UISETP.LT.AND UP0, UPT, UR40, 0x1, UPT ;  /* 0x000000012800788c */ /* 0x000fc8000bf01270 */
[----:B------:R-:W-:-:S04]  /*1200*/  USEL UR4, UR40, 0x1, UP0 ;  /* 0x0000000128047887 */ /* 0x000fc80008000000 */
[----:B------:R-:W-:-:S06]  /*1210*/  UIADD3 UR4, UR40, -UR4, URZ ;  /* 0x8000000428047290 */ /* 0x000fcc000fffe03f */
[----:B--23--:R-:W-:Y:S01]  /*1220*/  IMAD.U32 R0, RZ, RZ, UR4 ;  /* 0x00000004ff007e24 */ /* 0x00cfe2000f8e00ff */
[----:B------:R-:W-:Y:S05]  /*1230*/  WARPSYNC.ALL ;  /* 0x0000000000007948 */ /* 0x000fea0003800000 */
[----:B------:R-:W-:Y:S01]  /*1240*/  ISETP.GE.AND P1, PT, R0, 0x1, PT ;  /* 0x000000010000780c */ /* 0x000fe20003f26270 */
[----:B------:R-:W-:Y:S01]  /*1250*/  UIADD3 UR4, UR42, 0x30100, URZ ;  /* 0x000301002a047890 */ /* 0x000fe2000fffe03f */
[----:B------:R-:W-:Y:S01]  /*1260*/  WARPGROUP.ARRIVE ;  /* 0x00000000000079c5 */ /* 0x000fe20000000000 */
[----:B------:R-:W-:Y:S01]  /*1270*/  UMOV UR9, 0x40000040 ;  /* 0x4000004000097882 */ /* 0x000fe20000000000 */
[----:B------:R-:W-:Y:S01]  /*1280*/  UMOV UR11, 0x40000040 ;  /* 0x40000040000b7882 */ /* 0x000fe20000000000 */
[----:B------:R-:W-:Y:S01]  /*1290*/  USHF.R.U32.HI UR4, URZ, 0x4, UR4 ;  /* 0x000000043f047899 */ /* 0x000fe20008011604 */
[----:B------:R-:W-:Y:S01]  /*12a0*/  UMOV UR13, 0x40000040 ;  /* 0x40000040000d7882 */ /* 0x000fe20000000000 */
[----:B------:R-:W-:-:S02]  /*12b0*/  UMOV UR15, 0x40000040 ;  /* 0x40000040000f7882 */ /* 0x000fc40000000000 */
[----:B------:R-:W-:Y:S02]  /*12c0*/  ULOP3.LUT UR5, UR4, 0x3fff, URZ, 0xc0, !UPT ;  /* 0x00003fff04057892 */ /* 0x000fe4000f8ec03f */
[----:B------:R-:W-:Y:S02]  /*12d0*/  ULOP3.LUT UR4, UR41, 0x10000, URZ, 0xfc, !UPT ;  /* 0x0001000029047892 */ /* 0x000fe4000f8efc3f */
[----:B------:R-:W-:Y:S02]  /*12e0*/  ULOP3.LUT UR5, UR5, 0x10000, URZ, 0xfc, !UPT ;  /* 0x0001000005057892 */ /* 0x000fe4000f8efc3f */
[----:B------:R-:W-:Y:S02]  /*12f0*/  ULEA UR8, UR39, UR4, 0xc ;  /* 0x0000000427087291 */ /* 0x000fe4000f8e603f */
[----:B------:R-:W-:Y:S02]  /*1300*/  ULEA UR6, UR39, UR5, 0xd ;  /* 0x0000000527067291 */ /* 0x000fe4000f8e683f */
[----:B------:R-:W-:-:S02]  /*1310*/  UIADD3 UR12, UR8, 0x2, URZ ;  /* 0x00000002080c7890 */ /* 0x000fc4000fffe03f */
[----:B------:R-:W-:-:S03]  /*1320*/  UIADD3 UR14, UR6, 0x2, URZ ;  /* 0x00000002060e7890 */ /* 0x000fc6000fffe03f */
[----:B------:R-:W-:Y:S02]  /*1330*/  UMOV UR10, UR6 ;  /* 0x00000006000a7c82 */ /* 0x000fe40008000000 */
[----:B------:R-:W-:Y:S01]  /*1340*/  HGMMA.64x256x8.F32.TF32 R24, gdesc[UR8], RZ, !UPT, gsb0 ;  /* 0x07e00000081879f0 */ /* 0x000fe2000c0028ff */
[----:B------:R-:W-:Y:S01]  /*1350*/  UIADD3 UR10, UR6, 0x1806, URZ ;  /* 0x00001806060a7890 */ /* 0x000fe2000fffe03f */
[----:B------:R-:W-:Y:S01]  /*1360*/  UMOV UR9, 0x40000040 ;  /* 0x4000004000097882 */ /* 0x000fe20000000000 */
[----:B------:R-:W-:Y:S01]  /*1370*/  UMOV UR11, 0x40000040 ;  /* 0x40000040000b7882 */ /* 0x000fe20000000000 */
[----:B------:R-:W-:Y:S02]  /*1380*/  WARPGROUP.DEPBAR.LE gsb0, 0x0 ;  /* 0x00008000000079c5 */ /* 0x000fe40000010000 */
[----:B------:R-:W-:-:S15]  /*1390*/  WARPGROUP.ARRIVE ;  /* 0x00000000000079c5 */ /* 0x000fde0000000000 */
[----:B------:R-:W-:-:S07]  /*13a0*/  NOP ;  /* 0x0000000000007918 */ /* 0x000fce0000000000 */
[----:B------:R-:W-:Y:S01]  /*13b0*/  HGMMA.64x256x8.F32.TF32 R24, gdesc[UR12], R24, gsb0 ;  /* 0x07e000000c1879f0 */ /* 0x000fe20008002818 */
[----:B------:R-:W-:Y:S02]  /*13c0*/  UIADD3 UR12, UR8, 0x4, URZ ;  /* 0x00000004080c7890 */ /* 0x000fe4000fffe03f */
[----:B------:R-:W-:Y:S01]  /*13d0*/  UIADD3 UR14, UR6, 0x4, URZ ;  /* 0x00000004060e7890 */ /* 0x000fe2000fffe03f */
[----:B------:R-:W-:Y:S01]  /*13e0*/  UMOV UR13, 0x40000040 ;  /* 0x40000040000d7882 */ /* 0x000fe20000000000 */
[----:B------:R-:W-:Y:S01]  /*13f0*/  UMOV UR15, 0x40000040 ;  /* 0x40000040000f7882 */ /* 0x000fe20000000000 */
[----:B------:R-:W-:Y:S02]  /*1400*/  WARPGROUP.DEPBAR.LE gsb0, 0x0 ;  /* 0x00008000000079c5 */ /* 0x000fe40000010000 */
[----:B------:R-:W-:-:S15]  /*1410*/  WARPGROUP.ARRIVE ;  /* 0x00000000000079c5 */ /* 0x000fde0000000000 */
[----:B------:R-:W-:-:S05]  /*1420*/  NOP ;  /* 0x0000000000007918 */ /* 0x000fca0000000000 */
        /* <DEDUP_REMOVED lines=93> */
[----:B------:R-:W-:Y:S01]  /*1a00*/  UIADD3 UR8, UR8, 0xc06, URZ ;  /* 0x00000c0608087890 */ /* 0x000fe2000fffe03f */
[----:B------:R-:W-:Y:S02]  /*1a10*/  WARPGROUP.DEPBAR.LE gsb0, 0x0 ;  /* 0x00008000000079c5 */ /* 0x000fe40000010000 */
[----:B------:R-:W-:-:S15]  /*1a20*/  WARPGROUP.ARRIVE ;  /* 0x00000000000079c5 */ /* 0x000fde0000000000 */
[----:B------:R-:W-:-:S04]  /*1a30*/  NOP ;  /* 0x0000000000007918 */ /* 0x000fc80000000000 */
[----:B------:R-:W-:Y:S03]  /*1a40*/  HGMMA.64x256x8.F32.TF32 R24, gdesc[UR12], R24, gsb0 ;  /* 0x07e000000c1879f0 */ /* 0x000fe60008002818 */
[----:B------:R-:W-:Y:S02]  /*1a50*/  WARPGROUP.DEPBAR.LE gsb0, 0x0 ;  /* 0x00008000000079c5 */ /* 0x000fe40000010000 */
[----:B------:R-:W-:-:S15]  /*1a60*/  WARPGROUP.ARRIVE ;  /* 0x00000000000079c5 */ /* 0x000fde0000000000 */
[----:B------:R-:W-:-:S08]  /*1a70*/  NOP ;  /* 0x0000000000007918 */ /* 0x000fd00000000000 */
[----:B------:R-:W-:Y:S03]  /*1a80*/  HGMMA.64x256x8.F32.TF32 R24, gdesc[UR8], R24, gsb0 ;  /* 0x07e00000081879f0 */ /* 0x000fe60008002818 */
[----:B------:R-:W-:Y:S02]  /*1a90*/  WARPGROUP.DEPBAR.LE gsb0, 0x0 ;  /* 0x00008000000079c5 */ /* 0x000fe40000010000 */
[----:B------:R-:W-:Y:S05]  /*1aa0*/  @!P1 BRA `(.L_x_18) ;  /* 0x0000000800a49947 */ /* 0x000fea0003800000 */
[----:B------:R-:W-:-:S04]  /*1ab0*/  UIADD3 UR6, UR39, 0x1, URZ ;  /* 0x0000000127067890 */ /* 0x000fc8000fffe03f */
[----:B------:R-:W-:-:S04]  /*1ac0*/  UISETP.NE.AND UP0, UPT, UR6, 0x3, UPT ;  /* 0x000000030600788c */ /* 0x000fc8000bf05270 */
[----:B------:R-:W-:Y:S02]  /*1ad0*/  USEL UR7, URZ, 0x1, UP0 ;  /* 0x000000013f077887 */ /* 0x000fe40008000000 */
[----:B------:R-:W-:Y:S02]  /*1ae0*/  USEL UR6, UR6, URZ, UP0 ;  /* 0x0000003f06067287 */ /* 0x000fe40008000000 */
[----:B------:R-:W-:-:S06]  /*1af0*/  ULOP3.LUT UR7, UR38, UR7, URZ, 0x3c, !UPT ;  /* 0x0000000726077292 */ /* 0x000fcc000f8e3c3f */
[----:B01----:R-:W-:Y:S01]  /*1b00*/  IMAD.U32 R5, RZ, RZ, UR7 ;  /* 0x00000007ff057e24 */ /* 0x003fe2000f8e00ff */
[----:B------:R-:W-:-:S06]  /*1b10*/  UMOV UR7, UR39 ;  /* 0x0000002700077c82 */ /* 0x000fcc0008000000 */
.L_x_25:
[----:B01----:R-:W-:Y:S05]  /*1b20*/  @!P0 BRA `(.L_x_19) ;  /* 0x0000000000048947 */ /* 0x003fea0003800000 */
[----:B------:R-:W-:Y:S01]  /*1b30*/  BPT.TRAP 0x1 ;  /* 0x000000040000795c */ /* 0x000fe20000300000 */
.L_x_19:
[----:B------:R-:W0:Y:S01]  /*1b40*/  S2UR UR9, SR_CgaCtaId ;  /* 0x00000000000979c3 */ /* 0x000e220000008800 */
[----:B------:R-:W-:Y:S01]  /*1b50*/  UMOV UR8, 0x400 ;  /* 0x0000040000087882 */ /* 0x000fe20000000000 */
[----:B------:R-:W-:Y:S01]  /*1b60*/  SHF.L.U32 R3, R5, 0x1f, RZ ;  /* 0x0000001f05037819 */ /* 0x000fe200000006ff */
[----:B0-----:R-:W-:-:S04]  /*1b70*/  ULEA UR8, UR9, UR8, 0x18 ;  /* 0x0000000809087291 */ /* 0x001fc8000f8ec03f */
[----:B------:R-:W-:-:S09]  /*1b80*/  ULEA UR9, UR6, UR8, 0x3 ;  /* 0x0000000806097291 */ /* 0x000fd2000f8e183f */
[----:B------:R0:W1:Y:S01]  /*1b90*/  SYNCS.PHASECHK.TRANS64.TRYWAIT P1, [UR9], R3 ;  /* 0x00000003ff0075a7 */ /* 0x0000620008020149 */
[----:B------:R-:W-:Y:S05]  /*1ba0*/  @!P0 BRA `(.L_x_20) ;  /* 0x0000000000048947 */ /* 0x000fea0003800000 */
[----:B------:R-:W-:Y:S01]  /*1bb0*/  BPT.TRAP 0x1 ;  /* 0x000000040000795c */ /* 0x000fe20000300000 */
.L_x_20:
[----:B-1----:R-:W-:Y:S05]  /*1bc0*/  @P1 BRA `(.L_x_21) ;  /* 0x0000000000081947 */ /* 0x002fea0003800000 */
[----:B------:R-:W1:Y:S02]  /*1bd0*/  SYNCS.PHASECHK.TRANS64.TRYWAIT P1, [UR9], R3 ;  /* 0x00000003ff0075a7 */ /* 0x000e640008020149 */
[----:B-1----:R-:W-:Y:S05]  /*1be0*/  @!P1 BRA `(.L_x_22) ;  /* 0x000000a400dc9947 */ /* 0x002fea0003800000 */
.L_x_21:
[----:B------:R-:W-:Y:S01]  /*1bf0*/  ULEA UR12, UR6, UR5, 0xd ;  /* 0x00000005060c7291 */ /* 0x000fe2000f8e683f */
[----:B------:R-:W-:Y:S01]  /*1c00*/  WARPGROUP.ARRIVE ;  /* 0x00000000000079c5 */ /* 0x000fe20000000000 */
[----:B------:R-:W-:Y:S01]  /*1c10*/  ULEA UR10, UR6, UR4, 0xc ;  /* 0x00000004060a7291 */ /* 0x000fe2000f8e603f */
[----:B------:R-:W-:Y:S01]  /*1c20*/  UMOV UR19, 0x40000040 ;  /* 0x4000004000137882 */ /* 0x000fe20000000000 */
[----:B------:R-:W-:Y:S01]  /*1c30*/  UMOV UR17, 0x40000040 ;  /* 0x4000004000117882 */ /* 0x000fe20000000000 */
[----:B------:R-:W-:Y:S02]  /*1c40*/  UIADD3 UR14, UR12, 0x1806, URZ ;  /* 0x000018060c0e7890 */ /* 0x000fe4000fffe03f */
[----:B------:R-:W-:Y:S02]  /*1c50*/  UMOV UR18, UR12 ;  /* 0x0000000c00127c82 */ /* 0x000fe40008000000 */
[----:B------:R-:W-:Y:S01]  /*1c60*/  UMOV UR16, UR10 ;  /* 0x0000000a00107c82 */ /* 0x000fe20008000000 */
[----:B------:R-:W-:Y:S01]  /*1c70*/  UMOV UR15, 0x40000040 ;  /* 0x40000040000f7882 */ /* 0x000fe20000000000 */
[----:B------:R-:W-:Y:S01]  /*1c80*/  HGMMA.64x256x8.F32.TF32 R24, gdesc[UR16], R24, gsb0 ;  /* 0x07e00000101879f0 */ /* 0x000fe20008002818 */
[----:B------:R-:W-:-:S02]  /*1c90*/  UIADD3 UR18, UR12, 0x2, URZ ;  /* 0x000000020c127890 */ /* 0x000fc4000fffe03f */
[----:B------:R-:W-:Y:S01]  /*1ca0*/  UIADD3 UR16, UR10, 0x2, URZ ;  /* 0x000000020a107890 */ /* 0x000fe2000fffe03f */
[----:B------:R-:W-:Y:S01]  /*1cb0*/  UMOV UR19, 0x40000040 ;  /* 0x4000004000137882 */ /* 0x000fe20000000000 */
[----:B------:R-:W-:Y:S01]  /*1cc0*/  UMOV UR17, 0x40000040 ;  /* 0x4000004000117882 */ /* 0x000fe20000000000 */
[----:B------:R-:W-:Y:S01]  /*1cd0*/  UMOV UR13, 0x40000040 ;  /* 0x40000040000d7882 */ /* 0x000fe20000000000 */
[----:B------:R-:W-:Y:S02]  /*1ce0*/  WARPGROUP.DEPBAR.LE gsb0, 0x0 ;  /* 0x00008000000079c5 */ /* 0x000fe40000010000 */
[----:B------:R-:W-:-:S15]  /*1cf0*/  WARPGROUP.ARRIVE ;  /* 0x00000000000079c5 */ /* 0x000fde0000000000 */
[----:B------:R-:W-:-:S04]  /*1d00*/  NOP ;  /* 0x0000000000007918 */ /* 0x000fc80000000000 */
        /* <DEDUP_REMOVED lines=112> */
[----:B------:R-:W-:Y:S01]  /*2410*/  BPT.TRAP 0x1 ;  /* 0x000000040000795c */ /* 0x000fe20000300000 */
.L_x_23:
[----:B------:R-:W-:Y:S01]  /*2420*/  ULEA UR8, UR7, UR8, 0x3 ;  /* 0x0000000807087291 */ /* 0x000fe2000f8e183f */
[----:B------:R-:W-:-:S03]  /*2430*/  ISETP.GT.U32.AND P1, PT, R19, 0x1, PT ;  /* 0x000000011300780c */ /* 0x000fc60003f24070 */
[----:B------:R-:W-:-:S04]  /*2440*/  UIADD3 UR8, UR8, 0x18, URZ ;  /* 0x0000001808087890 */ /* 0x000fc8000fffe03f */
[----:B------:R-:W-:-:S09]  /*2450*/  UPRMT UR8, URZ, 0x654, UR8 ;  /* 0x000006543f087896 */ /* 0x000fd20008000008 */
[----:B------:R-:W-:Y:S01]  /*2460*/  SYNCS.ARRIVE.TRANS64.RED.A1T0 RZ, [UR8], RZ ;  /* 0x000000ffffff79a7 */ /* 0x000fe20008100408 */
[----:B------:R-:W-:Y:S05]  /*2470*/  @P1 BRA `(.L_x_24) ;  /* 0x0000000000041947 */ /* 0x000fea0003800000 */
[----:B------:R-:W-:Y:S01]  /*2480*/  BPT.TRAP 0x1 ;  /* 0x000000040000795c */ /* 0x000fe20000300000 */
.L_x_24:
[----:B------:R-:W-:Y:S01]  /*2490*/  UIADD3 UR6, UR6, 0x1, URZ ;  /* 0x0000000106067890 */ /* 0x000fe2000fffe03f */
[C---:B------:R-:W-:Y:S01]  /*24a0*/  ISETP.GT.AND P1, PT, R0.reuse, 0x1, PT ;  /* 0x000000010000780c */ /* 0x040fe20003f24270 */
[----:B------:R-:W-:Y:S01]  /*24b0*/  UIADD3 UR7, UR7, 0x1, URZ ;  /* 0x0000000107077890 */ /* 0x000fe2000fffe03f */
[----:B------:R-:W-:Y:S01]  /*24c0*/  VIADD R0, R0, 0xffffffff ;  /* 0xffffffff00007836 */ /* 0x000fe20000000000 */
[----:B------:R-:W-:Y:S02]  /*24d0*/  UISETP.NE.AND UP0, UPT, UR6, 0x3, UPT ;  /* 0x000000030600788c */ /* 0x000fe4000bf05270 */
[----:B------:R-:W-:Y:S02]  /*24e0*/  UISETP.NE.AND UP1, UPT, UR7, 0x3, UPT ;  /* 0x000000030700788c */ /* 0x000fe4000bf25270 */
[----:B------:R-:W-:Y:S02]  /*24f0*/  USEL UR8, URZ, 0x1, UP0 ;  /* 0x000000013f087887 */ /* 0x000fe40008000000 */
[----:B------:R-:W-:-:S02]  /*2500*/  USEL UR6, UR6, URZ, UP0 ;  /* 0x0000003f06067287 */ /* 0x000fc40008000000 */
[----:B------:R-:W-:Y:S02]  /*2510*/  USEL UR7, UR7, URZ, UP1 ;  /* 0x0000003f07077287 */ /* 0x000fe40008800000 */
[----:B------:R-:W-:Y:S01]  /*2520*/  LOP3.LUT R5, R5, UR8, RZ, 0x3c, !PT ;  /* 0x0000000805057c12 */ /* 0x000fe2000f8e3cff */
[----:B------:R-:W-:Y:S09]  /*2530*/  @P1 BRA `(.L_x_25) ;  /* 0xfffffff400781947 */ /* 0x000ff2000383ffff */
.L_x_18:
[----:B------:R-:W2:Y:S02]  /*2540*/  LDC R0, c[0x0][0x28c] ;  /* 0x0000a300ff007b82 */ /* 0x000ea40000000800 */
[----:B--2---:R-:W-:-:S13]  /*2550*/  ISETP.GE.AND P1, PT, R0, 0x1, PT ;  /* 0x000000010000780c */ /* 0x004fda0003f26270 */
[----:B------:R-:W-:Y:S05]  /*2560*/  @!P1 BRA `(.L_x_26) ;  /* 0x0000000000489947 */ /* 0x000fea0003800000 */
[----:B------:R-:W-:Y:S05]  /*2570*/  @!P0 BRA `(.L_x_27) ;  /* 0x0000000000048947 */ /* 0x000fea0003800000 */
[----:B------:R-:W-:Y:S01]  /*2580*/  BPT.TRAP 0x1 ;  /* 0x000000040000795c */ /* 0x000fe20000300000 */
.L_x_27:
[----:B------:R-:W2:Y:S01]  /*2590*/  S2UR UR7, SR_CgaCtaId ;  /* 0x00000000000779c3 */ /* 0x000ea20000008800 */
[----:B------:R-:W-:Y:S01]  /*25a0*/  UISETP.LT.AND UP0, UPT, UR40, 0x1, UPT ;  /* 0x000000012800788c */ /* 0x000fe2000bf01270 */
[----:B------:R-:W-:-:S03]  /*25b0*/  ISETP.GT.U32.AND P0, PT, R19, 0x1, PT ;  /* 0x000000011300780c */ /* 0x000fc60003f04070 */
[----:B------:R-:W-:-:S04]  /*25c0*/  USEL UR6, UR40, 0x1, UP0 ;  /* 0x0000000128067887 */ /* 0x000fc80008000000 */
[----:B------:R-:W-:-:S04]  /*25d0*/  UIADD3 UR6, UR39, UR40, -UR6 ;  /* 0x0000002827067290 */ /* 0x000fc8000fffe806 */
[----:B------:R-:W-:-:S04]  /*25e0*/  UIMAD.WIDE.U32 UR4, UR6, -0x55555555, URZ ;  /* 0xaaaaaaab060478a5 */ /* 0x000fc8000f8e003f */
[----:B------:R-:W-:-:S03]  /*25f0*/  USHF.R.U32.HI UR4, URZ, 0x1, UR5 ;  /* 0x000000013f047899 */ /* 0x000fc60008011605 */
[----:B------:R-:W-:Y:S01]  /*2600*/  UMOV UR5, 0x400 ;  /* 0x0000040000057882 */ /* 0x000fe20000000000 */
[----:B------:R-:W-:Y:S02]  /*2610*/  UIMAD UR6, UR4, -0x3, UR6 ;  /* 0xfffffffd040678a4 */ /* 0x000fe4000f8e0206 */
[----:B--2---:R-:W-:-:S04]  /*2620*/  ULEA UR5, UR7, UR5, 0x18 ;  /* 0x0000000507057291 */ /* 0x004fc8000f8ec03f */
[----:B------:R-:W-:-:S04]  /*2630*/  ULEA UR6, UR6, UR5, 0x3 ;  /* 0x0000000506067291 */ /* 0x000fc8000f8e183f */
[----:B------:R-:W-:-:S04]  /*2640*/  UIADD3 UR6, UR6, 0x18, URZ ;  /* 0x0000001806067890 */ /* 0x000fc8000fffe03f */
[----:B------:R-:W-:-:S09]  /*2650*/  UPRMT UR6, URZ, 0x654, UR6 ;  /* 0x000006543f067896 */ /* 0x000fd20008000006 */
[----:B------:R-:W-:Y:S01]  /*2660*/  SYNCS.ARRIVE.TRANS64.RED.A1T0 RZ, [UR6], RZ ;  /* 0x000000ffffff79a7 */ /* 0x000fe20008100406 */
[----:B------:R-:W-:Y:S05]  /*2670*/  @P0 BRA `(.L_x_26) ;  /* 0x0000000000040947 */ /* 0x000fea0003800000 */
[----:B------:R-:W-:Y:S01]  /*2680*/  BPT.TRAP 0x1 ;  /* 0x000000040000795c */ /* 0x000fe20000300000 */
.L_x_26:
[----:B------:R-:W2:Y:S01]  /*2690*/  LDC R7, c[0x0][0x288] ;  /* 0x0000a200ff077b82 */ /* 0x000ea20000000800 */
[----:B01----:R-:W-:Y:S01]  /*26a0*/  SHF.R.U32.HI R3, RZ, 0x2, R18 ;  /* 0x00000002ff037819 */ /* 0x003fe20000011612 */
[----:B------:R-:W-:Y:S01]  /*26b0*/  UIADD3 UR39, UR40, UR39, URZ ;  /* 0x0000002728277290 */ /* 0x000fe2000fffe03f */
[C---:B------:R-:W-:Y:S01]  /*26c0*/  LOP3.LUT R4, R18.reuse, 0x60, RZ, 0xc0, !PT ;  /* 0x0000006012047812 */ /* 0x040fe200078ec0ff */
[----:B------:R-:W-:Y:S01]  /*26d0*/  ULDC UR7, c[0x0][0x284] ;  /* 0x0000a10000077ab9 */ /* 0x000fe20000000800 */
[----:B------:R-:W-:Y:S01]  /*26e0*/  LOP3.LUT R3, R3, 0x7, RZ, 0xc0, !PT ;  /* 0x0000000703037812 */ /* 0x000fe200078ec0ff */
[----:B------:R-:W-:Y:S01]  /*26f0*/  UISETP.GT.U32.AND UP0, UPT, UR39, 0x2, UPT ;  /* 0x000000022700788c */ /* 0x000fe2000bf04070 */
[----:B------:R-:W-:Y:S01]  /*2700*/  SHF.R.U32.HI R10, RZ, 0x1, R4 ;  /* 0x00000001ff0a7819 */ /* 0x000fe20000011604 */
[----:B------:R-:W-:Y:S01]  /*2710*/  IMAD.SHL.U32 R4, R18, 0x2, RZ ;  /* 0x0000000212047824 */ /* 0x000fe200078e00ff */
[----:B------:R-:W-:Y:S01]  /*2720*/  LOP3.LUT R0, R22, 0x1, RZ, 0xc0, !PT ;  /* 0x0000000116007812 */ /* 0x000fe200078ec0ff */
[----:B------:R-:W-:Y:S01]  /*2730*/  UISETP.LT.U32.AND UP0, UPT, UR40, 0x3, UP0 ;  /* 0x000000032800788c */ /* 0x000fe20008701070 */
[----:B------:R-:W-:Y:S01]  /*2740*/  IADD3 R5, RZ, -R10, -R3 ;  /* 0x8000000aff057210 */ /* 0x000fe20007ffe803 */
[----:B------:R-:W-:Y:S01]  /*2750*/  UISETP.GE.U32.AND UP1, UPT, UR40, 0x3, UPT ;  /* 0x000000032800788c */ /* 0x000fe2000bf26070 */
[----:B------:R-:W-:Y:S01]  /*2760*/  LOP3.LUT R9, R4, 0x6, RZ, 0xc0, !PT ;  /* 0x0000000604097812 */ /* 0x000fe200078ec0ff */
[C---:B------:R-:W-:Y:S01]  /*2770*/  IMAD.SHL.U32 R6, R0.reuse, 0x40, RZ ;  /* 0x0000004000067824 */ /* 0x040fe200078e00ff */
[----:B------:R-:W-:Y:S01]  /*2780*/  SHF.R.S32.HI R21, RZ, 0x1f, R23 ;  /* 0x0000001fff157819 */ /* 0x000fe20000011417 */
[----:B------:R-:W-:Y:S01]  /*2790*/  IMAD R11, R0, -0x40, R5 ;  /* 0xffffffc0000b7824 */ /* 0x000fe200078e0205 */
[----:B------:R-:W-:Y:S01]  /*27a0*/  LOP3.LUT R0, R18, 0x3, RZ, 0xc0, !PT ;  /* 0x0000000312007812 */ /* 0x000fe200078ec0ff */
[----:B------:R-:W-:Y:S01]  /*27b0*/  ULDC.64 UR8, c[0x0][0x5d0] ;  /* 0x0001740000087ab9 */ /* 0x000fe20000000a00 */
[----:B------:R-:W-:Y:S01]  /*27c0*/  PRMT R8, R9, 0x6540, R152 ;  /* 0x0000654009087816 */ /* 0x000fe20000000098 */
[----:B------:R-:W-:Y:S01]  /*27d0*/  IMAD.SHL.U32 R152, R152, 0x100, RZ ;  /* 0x0000010098987824 */ /* 0x000fe200078e00ff */
[----:B------:R-:W-:Y:S01]  /*27e0*/  UIMAD.WIDE.U32 UR4, UR39, -0x55555555, URZ ;  /* 0xaaaaaaab270478a5 */ /* 0x000fe2000f8e003f */
[----:B------:R-:W-:Y:S01]  /*27f0*/  IMAD R4, R21, UR8, RZ ;  /* 0x0000000815047c24 */ /* 0x000fe2000f8e02ff */
[----:B------:R-:W-:Y:S01]  /*2800*/  USEL UR6, URZ, 0x1, !UP0 ;  /* 0x000000013f067887 */ /* 0x000fe2000c000000 */
[----:B--2---:R-:W-:Y:S01]  /*2810*/  IMAD R13, R0, -0x2, R7 ;  /* 0xfffffffe000d7824 */ /* 0x004fe200078e0207 */
[----:B------:R-:W-:Y:S01]  /*2820*/  ISETP.GE.AND P0, PT, R152, R7, PT ;  /* 0x000000079800720c */ /* 0x000fe20003f06270 */
[C---:B------:R-:W-:Y:S01]  /*2830*/  IMAD.SHL.U32 R0, R153.reuse, 0x80, RZ ;  /* 0x0000008099007824 */ /* 0x040fe200078e00ff */
[----:B------:R-:W-:Y:S01]  /*2840*/  SHF.R.S32.HI R9, RZ, 0x1f, R8 ;  /* 0x0000001fff097819 */ /* 0x000fe20000011408 */
[----:B------:R-:W-:Y:S01]  /*2850*/  USHF.R.U32.HI UR4, URZ, 0x1, UR5 ;  /* 0x000000013f047899 */ /* 0x000fe20008011605 */
[----:B------:R-:W-:Y:S01]  /*2860*/  LOP3.LUT R3, R6, 0x40, R3, 0xe2, !PT ;  /* 0x0000004006037812 */ /* 0x000fe200078ee203 */
[----:B------:R-:W-:Y:S01]  /*2870*/  ULOP3.LUT UR38, UR38, UR6, URZ, 0x3c, !UPT ;  /* 0x0000000626267292 */ /* 0x000fe2000f8e3c3f */
[C---:B------:R-:W-:Y:S01]  /*2880*/  ISETP.GE.OR P0, PT, R0.reuse, UR7, P0 ;  /* 0x0000000700007c0c */ /* 0x040fe20008706670 */
[----:B------:R-:W-:Y:S01]  /*2890*/  IMAD.WIDE R6, R153, 0x80, RZ ;  /* 0x0000008099067825 */ /* 0x000fe200078e02ff */
[----:B------:R-:W-:Y:S01]  /*28a0*/  UIMAD UR39, UR4, -0x3, UR39 ;  /* 0xfffffffd042778a4 */ /* 0x000fe2000f8e0227 */
[----:B------:R-:W-:Y:S01]  /*28b0*/  IADD3 R0, -R0, UR7, R11 ;  /* 0x0000000700007c10 */ /* 0x000fe2000fffe10b */
[----:B------:R-:W-:Y:S01]  /*28c0*/  @UP1 ULOP3.LUT UR38, UR38, 0x1, UR4, 0x78, !UPT ;  /* 0x0000000126261892 */ /* 0x000fe2000f8e7804 */
[C---:B------:R-:W-:Y:S01]  /*28d0*/  IMAD R15, R23.reuse, UR9, R4 ;  /* 0x00000009170f7c24 */ /* 0x040fe2000f8e0204 */
[----:B------:R-:W-:Y:S01]  /*28e0*/  LOP3.LUT R169, R6, R3, R10, 0xfe, !PT ;  /* 0x0000000306a97212 */ /* 0x000fe200078efe0a */
[----:B------:R-:W-:-:S04]  /*28f0*/  IMAD.WIDE.U32 R4, R23, UR8, R8 ;  /* 0x0000000817047c25 */ /* 0x000fc8000f8e0008 */
[----:B------:R-:W-:Y:S02]  /*2900*/  IMAD.IADD R5, R5, 0x1, R15 ;  /* 0x0000000105057824 */ /* 0x000fe400078e020f */
[----:B------:R-:W-:Y:S02]  /*2910*/  IMAD.IADD R3, R13, 0x1, -R152 ;  /* 0x000000010d037824 */ /* 0x000fe400078e0a98 */
[----:B------:R-:W-:Y:S01]  /*2920*/  IMAD.MOV.U32 R153, RZ, RZ, -0x1 ;  /* 0xffffffffff997424 */ /* 0x000fe200078e00ff */
[----:B------:R-:W-:Y:S06]  /*2930*/  @P0 BRA `(.L_x_28) ;  /* 0x0000007800d80947 */ /* 0x000fec0003800000 */
[----:B------:R-:W0:Y:S01]  /*2940*/  LDC.64 R10, c[0x0][0x5c8] ;  /* 0x00017200ff0a7b82 */ /* 0x000e220000000a00 */
[----:B-----5:R-:W-:Y:S01]  /*2950*/  FSETP.NEU.AND P0, PT, R155, RZ, PT ;  /* 0x000000ff9b00720b */ /* 0x020fe20003f0d000 */
[----:B------:R-:W-:Y:S01]  /*2960*/  BSSY B0, `(.L_x_28) ;  /* 0x00007b3000007945 */ /* 0x000fe20003800000 */
[----:B------:R-:W-:-:S04]  /*2970*/  ISETP.GT.AND P1, PT, R3, RZ, PT ;  /* 0x000000ff0300720c */ /* 0x000fc80003f24270 */
[----:B------:R-:W-:Y:S01]  /*2980*/  ISETP.GT.AND P2, PT, R0, RZ, P1 ;  /* 0x000000ff0000720c */ /* 0x000fe20000f44270 */
[-C--:B0-----:R-:W-:Y:S02]  /*2990*/  IMAD R12, R7, R10.reuse, RZ ;  /* 0x0000000a070c7224 */ /* 0x081fe400078e02ff */
[----:B------:R-:W-:-:S04]  /*29a0*/  IMAD.WIDE.U32 R162, R169, R10, R4 ;  /* 0x0000000aa9a27225 */ /* 0x000fc800078e0004 */
[----:B------:R-:W-:-:S04]  /*29b0*/  IMAD R5, R169, R11, R12 ;  /* 0x0000000ba9057224 */ /* 0x000fc800078e020c */
[----:B------:R-:W-:Y:S01]  /*29c0*/  IMAD.IADD R171, R163, 0x1, R5 ;  /* 0x00000001a3ab7824 */ /* 0x000fe200078e0205 */
[----:B------:R-:W-:Y:S06]  /*29d0*/  @!P0 BRA `(.L_x_29) ;  /* 0x0000005400948947 */ /* 0x000fec0003800000 */
[----:B------:R-:W0:Y:S01]  /*29e0*/  LDC.64 R14, c[0x0][0x5b8] ;  /* 0x00016e00ff0e7b82 */ /* 0x000e220000000a00 */
[----:B------:R-:W-:-:S07]  /*29f0*/  ULDC.64 UR4, c[0x0][0x5c0] ;  /* 0x0001700000047ab9 */ /* 0x000fce0000000a00 */
[----:B------:R-:W1:Y:S08]  /*2a00*/  LDC.64 R166, c[0x0][0x5b0] ;  /* 0x00016c00ffa67b82 */ /* 0x000e700000000a00 */
[----:B------:R-:W2:Y:S01]  /*2a10*/  LDC.64 R12, c[0x0][0x5a8] ;  /* 0x00016a00ff0c7b82 */ /* 0x000ea20000000a00 */
[-C--:B0-----:R-:W-:Y:S02]  /*2a20*/  IMAD R4, R21, R14.reuse, RZ ;  /* 0x0000000e15047224 */ /* 0x081fe400078e02ff */
[----:B------:R-:W-:-:S04]  /*2a30*/  IMAD.WIDE.U32 R164, R23, R14, R8 ;  /* 0x0000000e17a47225 */ /* 0x000fc800078e0008 */
[----:B------:R-:W-:Y:S02]  /*2a40*/  IMAD R161, R23, R15, R4 ;  /* 0x0000000f17a17224 */ /* 0x000fe400078e0204 */
[-C--:B-1----:R-:W-:Y:S02]  /*2a50*/  IMAD R6, R7, R166.reuse, RZ ;  /* 0x000000a607067224 */ /* 0x082fe400078e02ff */
[----:B------:R-:W-:Y:S02]  /*2a60*/  IMAD.IADD R21, R165, 0x1, R161 ;  /* 0x00000001a5157824 */ /* 0x000fe400078e02a1 */
[----:B------:R-:W-:Y:S02]  /*2a70*/  IMAD.MOV.U32 R20, RZ, RZ, R164 ;  /* 0x000000ffff147224 */ /* 0x000fe400078e00a4 */
[C---:B------:R-:W-:Y:S02]  /*2a80*/  IMAD R163, R169.reuse, R167, R6 ;  /* 0x000000a7a9a37224 */ /* 0x040fe400078e0206 */
[----:B------:R-:W-:-:S04]  /*2a90*/  IMAD.WIDE.U32 R4, R169, R166, R20 ;  /* 0x000000a6a9047225 */ /* 0x000fc800078e0014 */
[----:B------:R-:W-:Y:S01]  /*2aa0*/  IMAD.IADD R5, R5, 0x1, R163 ;  /* 0x0000000105057824 */ /* 0x000fe200078e02a3 */
[----:B--2---:R-:W-:-:S04]  /*2ab0*/  LEA R6, P0, R4, R12, 0x2 ;  /* 0x0000000c04067211 */ /* 0x004fc800078010ff */
[----:B------:R-:W-:-:S05]  /*2ac0*/  LEA.HI.X R7, R4, R13, R5, 0x2, P0 ;  /* 0x0000000d04077211 */ /* 0x000fca00000f1405 */
[----:B------:R0:W2:Y:S01]  /*2ad0*/  @P2 LDG.E.LTC128B R15, desc[UR36][R6.64] ;  /* 0x00000024060f2981 */ /* 0x0000a2000c1e1920 */
[----:B------:R-:W-:Y:S01]  /*2ae0*/  IMAD.WIDE.U32 R4, R169, R166, R8 ;  /* 0x000000a6a9047225 */ /* 0x000fe200078e0008 */
[----:B------:R-:W-:Y:S01]  /*2af0*/  ISETP.GT.AND P0, PT, R3, 0x1, PT ;  /* 0x000000010300780c */ /* 0x000fe20003f04270 */
[----:B------:R-:W-:Y:S02]  /*2b00*/  BSSY B1, `(.L_x_30) ;  /* 0x0000013000017945 */ /* 0x000fe40003800000 */
[----:B------:R-:W-:Y:S02]  /*2b10*/  IMAD.IADD R5, R163, 0x1, R5 ;  /* 0x00000001a3057824 */ /* 0x000fe400078e0205 */
[----:B------:R-:W-:Y:S02]  /*2b20*/  IMAD.SHL.U32 R158, R166, 0x8, RZ ;  /* 0x00000008a69e7824 */ /* 0x000fe400078e00ff */
[----:B------:R-:W-:Y:S01]  /*2b30*/  IMAD.WIDE.U32 R156, R23, R14, R4 ;  /* 0x0000000e179c7225 */ /* 0x000fe200078e0004 */
[----:B------:R-:W-:-:S03]  /*2b40*/  LEA R4, P3, R162, UR4, 0x2 ;  /* 0x00000004a2047c11 */ /* 0x000fc6000f8610ff */
[----:B0-----:R-:W-:Y:S01]  /*2b50*/  IMAD.IADD R7, R161, 0x1, R157 ;  /* 0x00000001a1077824 */ /* 0x001fe200078e029d */
[----:B------:R-:W-:Y:S02]  /*2b60*/  LEA.HI.X R5, R162, UR5, R171, 0x2, P3 ;  /* 0x00000005a2057c11 */ /* 0x000fe400098f14ab */
[----:B------:R-:W-:Y:S02]  /*2b70*/  ISETP.GT.AND P3, PT, R0, RZ, P0 ;  /* 0x000000ff0000720c */ /* 0x000fe40000764270 */
[----:B------:R-:W-:-:S04]  /*2b80*/  LEA R6, P4, R156, R12, 0x2 ;  /* 0x0000000c9c067211 */ /* 0x000fc800078810ff */
[----:B------:R-:W-:Y:S02]  /*2b90*/  LEA.HI.X R7, R156, R13, R7, 0x2, P4 ;  /* 0x0000000d9c077211 */ /* 0x000fe400020f1407 */
[----:B--2---:R-:W-:-:S05]  /*2ba0*/  LOP3.LUT R152, R15, 0xffffe000, RZ, 0xc0, !PT ;  /* 0xffffe0000f987812 */ /* 0x004fca00078ec0ff */
[----:B------:R-:W-:-:S04]  /*2bb0*/  FMUL R159, R152, R155 ;  /* 0x0000009b989f7220 */ /* 0x000fc80000400000 */
[----:B------:R-:W-:Y:S01]  /*2bc0*/  FFMA R173, R24, R154, R159 ;  /* 0x0000009a18ad7223 */ /* 0x000fe2000000009f */
[----:B------:R-:W-:-:S04]  /*2bd0*/  SHF.L.U64.HI R159, R166, 0x3, R167 ;  /* 0x00000003a69f7819 */ /* 0x000fc800000102a7 */
[----:B------:R-:W-:Y:S01]  /*2be0*/  F2FP.TF32.F32.PACK_B R173, R173 ;  /* 0x000000adffad723e */ /* 0x000fe200024050ff */
[----:B------:R-:W-:-:S04]  /*2bf0*/  IMAD.WIDE.U32 R158, R169, R166, R158 ;  /* 0x000000a6a99e7225 */ /* 0x000fc800078e009e */
[----:B------:R0:W-:Y:S01]  /*2c00*/  @P2 STG.E desc[UR36][R4.64], R173 ;  /* 0x000000ad04002986 */ /* 0x0001e2000c101924 */
[----:B------:R-:W-:Y:S05]  /*2c10*/  @!P3 BRA `(.L_x_31) ;  /* 0x000000000004b947 */ /* 0x000fea0003800000 */
[----:B------:R1:W5:Y:S02]  /*2c20*/  LDG.E.LTC128B R15, desc[UR36][R6.64+0x4] ;  /* 0x00000424060f7981 */ /* 0x000364000c1e1920 */
.L_x_31:
[----:B------:R-:W-:Y:S05]  /*2c30*/  BSYNC B1 ;  /* 0x0000000000017941 */ /* 0x000fea0003800000 */
.L_x_30:
[----:B-----5:R-:W-:Y:S01]  /*2c40*/  LOP3.LUT R20, R15, 0xffffe000, RZ, 0xc0, !PT ;  /* 0xffffe0000f147812 */ /* 0x020fe200078ec0ff */
[----:B------:R-:W-:Y:S01]  /*2c50*/  IMAD.IADD R163, R163, 0x1, R159 ;  /* 0x00000001a3a37824 */ /* 0x000fe200078e029f */
[----:B------:R-:W-:Y:S01]  /*2c60*/  IADD3 R164, P2, R164, R158, RZ ;  /* 0x0000009ea4a47210 */ /* 0x000fe20007f5e0ff */
[----:B------:R-:W-:Y:S01]  /*2c70*/  IMAD.MOV.U32 R152, RZ, RZ, R15 ;  /* 0x000000ffff987224 */ /* 0x000fe200078e000f */
[----:B------:R-:W-:Y:S01]  /*2c80*/  ISETP.GT.AND P1, PT, R0, 0x8, P1 ;  /* 0x000000080000780c */ /* 0x000fe20000f24270 */
[----:B------:R-:W-:Y:S02]  /*2c90*/  FMUL R20, R20, R155 ;  /* 0x0000009b14147220 */ /* 0x000fe40000400000 */
[----:B------:R-:W-:Y:S02]  /*2ca0*/  IMAD.X R21, R163, 0x1, R21, P2 ;  /* 0x00000001a3157824 */ /* 0x000fe400010e0615 */
[----:B------:R-:W-:Y:S01]  /*2cb0*/  FFMA R157, R25, R154, R20 ;  /* 0x0000009a199d7223 */ /* 0x000fe20000000014 */
[----:B------:R-:W-:-:S04]  /*2cc0*/  LEA R20, P2, R164, R12, 0x2 ;  /* 0x0000000ca4147211 */ /* 0x000fc800078410ff */
[----:B------:R-:W-:Y:S02]  /*2cd0*/  F2FP.TF32.F32.PACK_B R157, R157 ;  /* 0x0000009dff9d723e */ /* 0x000fe400024050ff */
[----:B------:R-:W-:-:S03]  /*2ce0*/  LEA.HI.X R21, R164, R13, R21, 0x2, P2 ;  /* 0x0000000da4157211 */ /* 0x000fc600010f1415 */
[----:B------:R2:W-:Y:S04]  /*2cf0*/  @P3 STG.E desc[UR36][R4.64+0x4], R157 ;  /* 0x0000049d04003986 */ /* 0x0005e8000c101924 */
[----:B------:R-:W3:Y:S01]  /*2d00*/  @P1 LDG.E.LTC128B R152, desc[UR36][R20.64] ;  /* 0x0000002414981981 */ /* 0x000ee2000c1e1920 */
[----:B------:R-:W-:Y:S01]  /*2d10*/  IADD3 R8, P2, R8, R158, RZ ;  /* 0x0000009e08087210 */ /* 0x000fe20007f5e0ff */
[----:B------:R-:W-:Y:S01]  /*2d20*/  BSSY B1, `(.L_x_32) ;  /* 0x0000011000017945 */ /* 0x000fe20003800000 */
[----:B------:R-:W-:Y:S02]  /*2d30*/  SHF.L.U64.HI R11, R10, 0x5, R11 ;  /* 0x000000050a0b7819 */ /* 0x000fe4000001020b */
[----:B------:R-:W-:Y:S01]  /*2d40*/  ISETP.GT.AND P0, PT, R0, 0x8, P0 ;  /* 0x000000080000780c */ /* 0x000fe20000704270 */
[----:B------:R-:W-:Y:S01]  /*2d50*/  IMAD.X R9, R9, 0x1, R163, P2 ;  /* 0x0000000109097824 */ /* 0x000fe200010e06a3 */
[----:B------:R-:W-:Y:S01]  /*2d60*/  LEA R10, P2, R10, R4, 0x5 ;  /* 0x000000040a0a7211 */ /* 0x000fe200078428ff */
[----:B------:R-:W-:-:S04]  /*2d70*/  IMAD.WIDE.U32 R14, R23, R14, R8 ;  /* 0x0000000e170e7225 */ /* 0x000fc800078e0008 */
[----:B------:R-:W-:Y:S01]  /*2d80*/  IMAD.X R11, R11, 0x1, R5, P2 ;  /* 0x000000010b0b7824 */ /* 0x000fe200010e0605 */
[----:B------:R-:W-:Y:S01]  /*2d90*/  LEA R8, P3, R14, R12, 0x2 ;  /* 0x0000000c0e087211 */ /* 0x000fe200078610ff */
[----:B------:R-:W-:-:S05]  /*2da0*/  IMAD.IADD R9, R161, 0x1, R15 ;  /* 0x00000001a1097824 */ /* 0x000fca00078e020f */
[----:B------:R-:W-:Y:S02]  /*2db0*/  LEA.HI.X R9, R14, R13, R9, 0x2, P3 ;  /* 0x0000000d0e097211 */ /* 0x000fe400018f1409 */
[----:B---3--:R-:W-:-:S05]  /*2dc0*/  LOP3.LUT R24, R152, 0xffffe000, RZ, 0xc0, !PT ;  /* 0xffffe00098187812 */ /* 0x008fca00078ec0ff */
[----:B------:R-:W-:-:S04]  /*2dd0*/  FMUL R25, R24, R155 ;  /* 0x0000009b18197220 */ /* 0x000fc80000400000 */
[----:B------:R-:W-:-:S05]  /*2de0*/  FFMA R25, R26, R154, R25 ;  /* 0x0000009a1a197223 */ /* 0x000fca0000000019 */
[----:B------:R-:W-:-:S05]  /*2df0*/  F2FP.TF32.F32.PACK_B R25, R25 ;  /* 0x00000019ff19723e */ /* 0x000fca00024050ff */
[----:B------:R2:W-:Y:S01]  /*2e00*/  @P1 STG.E desc[UR36][R10.64], R25 ;  /* 0x000000190a001986 */ /* 0x0005e2000c101924 */
[----:B------:R-:W-:Y:S05]  /*2e10*/  @!P0 BRA `(.L_x_33) ;  /* 0x0000000000048947 */ /* 0x000fea0003800000 */
[----:B------:R3:W5:Y:S02]  /*2e20*/  LDG.E.LTC128B R152, desc[UR36][R8.64+0x4] ;  /* 0x0000042408987981 */ /* 0x000764000c1e1920 */
.L_x_33:
[----:B------:R-:W-:Y:S05]  /*2e30*/  BSYNC B1 ;  /* 0x0000000000017941 */ /* 0x000fea0003800000 */
.L_x_32:
[----:B-----5:R-:W-:Y:S01]  /*2e40*/  LOP3.LUT R12, R152, 0xffffe000, RZ, 0xc0, !PT ;  /* 0xffffe000980c7812 */ /* 0x020fe200078ec0ff */
[----:B------:R-:W-:Y:S01]  /*2e50*/  BSSY B1, `(.L_x_34) ;  /* 0x0000009000017945 */ /* 0x000fe20003800000 */
[----:B------:R-:W-:-:S03]  /*2e60*/  ISETP.GT.AND P1, PT, R3, 0x8, PT ;  /* 0x000000080300780c */ /* 0x000fc60003f24270 */
[----:B------:R-:W-:Y:S01]  /*2e70*/  FMUL R12, R12, R155 ;  /* 0x0000009b0c0c7220 */ /* 0x000fe20000400000 */
[----:B------:R-:W-:-:S03]  /*2e80*/  ISETP.GT.AND P2, PT, R0, RZ, P1 ;  /* 0x000000ff0000720c */ /* 0x000fc60000f44270 */
[----:B------:R-:W-:-:S05]  /*2e90*/  FFMA R27, R27, R154, R12 ;  /* 0x0000009a1b1b7223 */ /* 0x000fca000000000c */
[----:B------:R-:W-:-:S05]  /*2ea0*/  F2FP.TF32.F32.PACK_B R27, R27 ;  /* 0x0000001bff1b723e */ /* 0x000fca00024050ff */
[----:B------:R4:W-:Y:S01]  /*2eb0*/  @P0 STG.E desc[UR36][R10.64+0x4], R27 ;  /* 0x0000041b0a000986 */ /* 0x0009e2000c101924 */
[----:B------:R-:W-:Y:S05]  /*2ec0*/  @!P2 BRA `(.L_x_35) ;  /* 0x000000000004a947 */ /* 0x000fea0003800000 */
[----:B------:R0:W5:Y:S02]  /*2ed0*/  LDG.E.LTC128B R152, desc[UR36][R6.64+0x20] ;  /* 0x0000202406987981 */ /* 0x000164000c1e1920 */
.L_x_35:
[----:B------:R-:W-:Y:S05]  /*2ee0*/  BSYNC B1 ;  /* 0x0000000000017941 */ /* 0x000fea0003800000 */
.L_x_34:
        /* <DEDUP_REMOVED lines=10> */
.L_x_37:
[----:B------:R-:W-:Y:S05]  /*2f90*/  BSYNC B1 ;  /* 0x0000000000017941 */ /* 0x000fea0003800000 */
.L_x_36:
[----:B-----5:R-:W-:Y:S01]  /*2fa0*/  LOP3.LUT R12, R152, 0xffffe000, RZ, 0xc0, !PT ;  /* 0xffffe000980c7812 */ /* 0x020fe200078ec0ff */
[----:B------:R-:W-:Y:S01]  /*2fb0*/  BSSY B1, `(.L_x_38) ;  /* 0x0000008000017945 */ /* 0x000fe20003800000 */
[----:B------:R-:W-:-:S03]  /*2fc0*/  ISETP.GT.AND P1, PT, R0, 0x8, P1 ;  /* 0x000000080000780c */ /* 0x000fc60000f24270 */
[----:B------:R-:W-:-:S04]  /*2fd0*/  FMUL R12, R12, R155 ;  /* 0x0000009b0c0c7220 */ /* 0x000fc80000400000 */
[----:B------:R-:W-:-:S05]  /*2fe0*/  FFMA R29, R29, R154, R12 ;  /* 0x0000009a1d1d7223 */ /* 0x000fca000000000c */
[----:B------:R-:W-:-:S05]  /*2ff0*/  F2FP.TF32.F32.PACK_B R29, R29 ;  /* 0x0000001dff1d723e */ /* 0x000fca00024050ff */
[----:B------:R0:W-:Y:S01]  /*3000*/  @P3 STG.E desc[UR36][R4.64+0x24], R29 ;  /* 0x0000241d04003986 */ /* 0x0001e2000c101924 */
[----:B------:R-:W-:Y:S05]  /*3010*/  @!P1 BRA `(.L_x_39) ;  /* 0x0000000000049947 */ /* 0x000fea0003800000 */
[----:B------:R0:W5:Y:S02]  /*3020*/  LDG.E.LTC128B R152, desc[UR36][R8.64+0x20] ;  /* 0x0000202408987981 */ /* 0x000164000c1e1920 */
.L_x_39:
[----:B------:R-:W-:Y:S05]  /*3030*/  BSYNC B1 ;  /* 0x0000000000017941 */ /* 0x000fea0003800000 */
.L_x_38:
[----:B-----5:R-:W-:Y:S01]  /*3040*/  LOP3.LUT R12, R152, 0xffffe000, RZ, 0xc0, !PT ;  /* 0xffffe000980c7812 */ /* 0x020fe200078ec0ff */
[----:B------:R-:W-:Y:S01]  /*3050*/  BSSY B1, `(.L_x_40) ;  /* 0x0000008000017945 */ /* 0x000fe20003800000 */
[----:B------:R-:W-:-:S03]  /*3060*/  ISETP.GT.AND P0, PT, R0, 0x8, P0 ;  /* 0x000000080000780c */ /* 0x000fc60000704270 */
[----:B0-----:R-:W-:-:S04]  /*3070*/  FMUL R13, R12, R155 ;  /* 0x0000009b0c0d7220 */ /* 0x001fc80000400000 */
[----:B------:R-:W-:-:S05]  /*3080*/  FFMA R13, R30, R154, R13 ;  /* 0x0000009a1e0d7223 */ /* 0x000fca000000000d */
[----:B------:R-:W-:-:S05]  /*3090*/  F2FP.TF32.F32.PACK_B R13, R13 ;  /* 0x0000000dff0d723e */ /* 0x000fca00024050ff */
[----:B------:R0:W-:Y:S01]  /*30a0*/  @P1 STG.E desc[UR36][R10.64+0x20], R13 ;  /* 0x0000200d0a001986 */ /* 0x0001e2000c101924 */
[----:B------:R-:W-:Y:S05]  /*30b0*/  @!P0 BRA `(.L_x_41) ;  /* 0x0000000000048947 */ /* 0x000fea0003800000 */
[----:B------:R0:W5:Y:S02]  /*30c0*/  LDG.E.LTC128B R152, desc[UR36][R8.64+0x24] ;  /* 0x0000242408987981 */ /* 0x000164000c1e1920 */
.L_x_41:
[----:B------:R-:W-:Y:S05]  /*30d0*/  BSYNC B1 ;  /* 0x0000000000017941 */ /* 0x000fea0003800000 */
.L_x_40:
        /* <DEDUP_REMOVED lines=10> */
.L_x_43:
[----:B------:R-:W-:Y:S05]  /*3180*/  BSYNC B1 ;  /* 0x0000000000017941 */ /* 0x000fea0003800000 */
.L_x_42:
[----:B-----5:R-:W-:Y:S01]  /*3190*/  LOP3.LUT R12, R152, 0xffffe000, RZ, 0xc0, !PT ;  /* 0xffffe000980c7812 */ /* 0x020fe200078ec0ff */
[----:B------:R-:W-:Y:S01]  /*31a0*/  BSSY B1, `(.L_x_44) ;  /* 0x0000009000017945 */ /* 0x000fe20003800000 */
[----:B------:R-:W-:-:S03]  /*31b0*/  ISETP.GT.AND P0, PT, R3, 0x11, PT ;  /* 0x000000110300780c */ /* 0x000fc60003f04270 */
[----:B0-----:R-:W-:Y:S01]  /*31c0*/  FMUL R13, R12, R155 ;  /* 0x0000009b0c0d7220 */ /* 0x001fe20000400000 */
[----:B------:R-:W-:-:S03]  /*31d0*/  ISETP.GT.AND P3, PT, R0, RZ, P0 ;  /* 0x000000ff0000720c */ /* 0x000fc60000764270 */
[----:B------:R-:W-:-:S05]  /*31e0*/  FFMA R13, R32, R154, R13 ;  /* 0x0000009a200d7223 */ /* 0x000fca000000000d */
[----:B------:R-:W-:-:S05]  /*31f0*/  F2FP.TF32.F32.PACK_B R13, R13 ;  /* 0x0000000dff0d723e */ /* 0x000fca00024050ff */
[----:B------:R0:W-:Y:S01]  /*3200*/  @P2 STG.E desc[UR36][R4.64+0x40], R13 ;  /* 0x0000400d04002986 */ /* 0x0001e2000c101924 */
[----:B------:R-:W-:Y:S05]  /*3210*/  @!P3 BRA `(.L_x_45) ;  /* 0x000000000004b947 */ /* 0x000fea0003800000 */
[----:B------:R0:W5:Y:S02]  /*3220*/  LDG.E.LTC128B R152, desc[UR36][R6.64+0x44] ;  /* 0x0000442406987981 */ /* 0x000164000c1e1920 */
.L_x_45:
[----:B------:R-:W-:Y:S05]  /*3230*/  BSYNC B1 ;  /* 0x0000000000017941 */ /* 0x000fea0003800000 */
.L_x_44:
        /* <DEDUP_REMOVED lines=9> */
.L_x_47:
[----:B------:R-:W-:Y:S05]  /*32d0*/  BSYNC B1 ;  /* 0x0000000000017941 */ /* 0x000fea0003800000 */
.L_x_46:
        /* <DEDUP_REMOVED lines=9> */
.L_x_49:
[----:B------:R-:W-:Y:S05]  /*3370*/  BSYNC B1 ;  /* 0x0000000000017941 */ /* 0x000fea0003800000 */
.L_x_48:
        /* <DEDUP_REMOVED lines=10> */
.L_x_51:
[----:B------:R-:W-:Y:S05]  /*3420*/  BSYNC B1 ;  /* 0x0000000000017941 */ /* 0x000fea0003800000 */
.L_x_50:
        /* <DEDUP_REMOVED lines=10> */
.L_x_53:
[----:B------:R-:W-:Y:S05]  /*34d0*/  BSYNC B1 ;  /* 0x0000000000017941 */ /* 0x000fea0003800000 */
.L_x_52:
        /* <DEDUP_REMOVED lines=9> */
.L_x_55:
[----:B------:R-:W-:Y:S05]  /*3570*/  BSYNC B1 ;  /* 0x0000000000017941 */ /* 0x000fea0003800000 */
.L_x_54:
        /* <DEDUP_REMOVED lines=9> */
.L_x_57:
[----:B------:R-:W-:Y:S05]  /*3610*/  BSYNC B1 ;  /* 0x0000000000017941 */ /* 0x000fea0003800000 */
.L_x_56:
        /* <DEDUP_REMOVED lines=10> */
.L_x_59:
[----:B------:R-:W-:Y:S05]  /*36c0*/  BSYNC B1 ;  /* 0x0000000000017941 */ /* 0x000fea0003800000 */
.L_x_58:
        /* <DEDUP_REMOVED lines=10> */
.L_x_61:
[----:B------:R-:W-:Y:S05]  /*3770*/  BSYNC B1 ;  /* 0x0000000000017941 */ /* 0x000fea0003800000 */
.L_x_60:
        /* <DEDUP_REMOVED lines=9> */
.L_x_63:
[----:B------:R-:W-:Y:S05]  /*3810*/  BSYNC B1 ;  /* 0x0000000000017941 */ /* 0x000fea0003800000 */
.L_x_62:
        /* <DEDUP_REMOVED lines=9> */
.L_x_65:
[----:B------:R-:W-:Y:S05]  /*38b0*/  BSYNC B1 ;  /* 0x0000000000017941 */ /* 0x000fea0003800000 */
.L_x_64:
        /* <DEDUP_REMOVED lines=10> */
.L_x_67:
[----:B------:R-:W-:Y:S05]  /*3960*/  BSYNC B1 ;  /* 0x0000000000017941 */ /* 0x000fea0003800000 */
.L_x_66:
        /* <DEDUP_REMOVED lines=10> */
.L_x_69:
[----:B------:R-:W-:Y:S05]  /*3a10*/  BSYNC B1 ;  /* 0x0000000000017941 */ /* 0x000fea0003800000 */
.L_x_68:
        /* <DEDUP_REMOVED lines=9> */
.L_x_71:
[----:B------:R-:W-:Y:S05]  /*3ab0*/  BSYNC B1 ;  /* 0x0000000000017941 */ /* 0x000fea0003800000 */
.L_x_70:
        /* <DEDUP_REMOVED lines=9> */
.L_x_73:
[----:B------:R-:W-:Y:S05]  /*3b50*/  BSYNC B1 ;  /* 0x0000000000017941 */ /* 0x000fea0003800000 */
.L_x_72:
        /* <DEDUP_REMOVED lines=10> */
.L_x_75:
[----:B------:R-:W-:Y:S05]  /*3c00*/  BSYNC B1 ;  /* 0x0000000000017941 */ /* 0x000fea0003800000 */
.L_x_74:
        /* <DEDUP_REMOVED lines=10> */
.L_x_77:
[----:B------:R-:W-:Y:S05]  /*3cb0*/  BSYNC B1 ;  /* 0x0000000000017941 */ /* 0x000fea0003800000 */
.L_x_76:
        /* <DEDUP_REMOVED lines=9> */
.L_x_79:
[----:B------:R-:W-:Y:S05]  /*3d50*/  BSYNC B1 ;  /* 0x0000000000017941 */ /* 0x000fea0003800000 */
.L_x_78:
        /* <DEDUP_REMOVED lines=9> */
.L_x_81:
[----:B------:R-:W-:Y:S05]  /*3df0*/  BSYNC B1 ;  /* 0x0000000000017941 */ /* 0x000fea0003800000 */
.L_x_80:
        /* <DEDUP_REMOVED lines=10> */
.L_x_83:
[----:B------:R-:W-:Y:S05]  /*3ea0*/  BSYNC B1 ;  /* 0x0000000000017941 */ /* 0x000fea0003800000 */
.L_x_82:
        /* <DEDUP_REMOVED lines=10> */
.L_x_85:
[----:B------:R-:W-:Y:S05]  /*3f50*/  BSYNC B1 ;  /* 0x0000000000017941 */ /* 0x000fea0003800000 */
.L_x_84:
        /* <DEDUP_REMOVED lines=9> */
.L_x_87:
[----:B------:R-:W-:Y:S05]  /*3ff0*/  BSYNC B1 ;  /* 0x0000000000017941 */ /* 0x000fea0003800000 */
.L_x_86:
        /* <DEDUP_REMOVED lines=9> */
.L_x_89:
[----:B------:R-:W-:Y:S05]  /*4090*/  BSYNC B1 ;  /* 0x0000000000017941 */ /* 0x000fea0003800000 */
.L_x_88:
        /* <DEDUP_REMOVED lines=10> */
.L_x_91:
[----:B------:R-:W-:Y:S05]  /*4140*/  BSYNC B1 ;  /* 0x0000000000017941 */ /* 0x000fea0003800000 */
.L_x_90:
        /* <DEDUP_REMOVED lines=10> */
.L_x_93:
[----:B------:R-:W-:Y:S05]  /*41f0*/  BSYNC B1 ;  /* 0x0000000000017941 */ /* 0x000fea0003800000 */
.L_x_92:
        /* <DEDUP_REMOVED lines=9> */
.L_x_95:
[----:B------:R-:W-:Y:S05]  /*4290*/  BSYNC B1 ;  /* 0x0000000000017941 */ /* 0x000fea0003800000 */
.L_x_94:
        /* <DEDUP_REMOVED lines=9> */
.L_x_97:
[----:B------:R-:W-:Y:S05]  /*4330*/  BSYNC B1 ;  /* 0x0000000000017941 */ /* 0x000fea0003800000 */
.L_x_96:
        /* <DEDUP_REMOVED lines=10> */
.L_x_99:
[----:B------:R-:W-:Y:S05]  /*43e0*/  BSYNC B1 ;  /* 0x0000000000017941 */ /* 0x000fea0003800000 */
.L_x_98:
        /* <DEDUP_REMOVED lines=10> */
.L_x_101:
[----:B------:R-:W-:Y:S05]  /*4490*/  BSYNC B1 ;  /* 0x0000000000017941 */ /* 0x000fea0003800000 */
.L_x_100:
        /* <DEDUP_REMOVED lines=9> */
.L_x_103:
[----:B------:R-:W-:Y:S05]  /*4530*/  BSYNC B1 ;  /* 0x0000000000017941 */ /* 0x000fea0003800000 */
.L_x_102:
        /* <DEDUP_REMOVED lines=9> */
.L_x_105:
[----:B------:R-:W-:Y:S05]  /*45d0*/  BSYNC B1 ;  /* 0x0000000000017941 */ /* 0x000fea0003800000 */
.L_x_104:
        /* <DEDUP_REMOVED lines=10> */
.L_x_107:
[----:B------:R-:W-:Y:S05]  /*4680*/  BSYNC B1 ;  /* 0x0000000000017941 */ /* 0x000fea0003800000 */
.L_x_106:
        /* <DEDUP_REMOVED lines=10> */
.L_x_109:
[----:B------:R-:W-:Y:S05]  /*4730*/  BSYNC B1 ;  /* 0x0000000000017941 */ /* 0x000fea0003800000 */
.L_x_108:
        /* <DEDUP_REMOVED lines=9> */
.L_x_111:
[----:B------:R-:W-:Y:S05]  /*47d0*/  BSYNC B1 ;  /* 0x0000000000017941 */ /* 0x000fea0003800000 */
.L_x_110:
        /* <DEDUP_REMOVED lines=9> */
.L_x_113:
[----:B------:R-:W-:Y:S05]  /*4870*/  BSYNC B1 ;  /* 0x0000000000017941 */ /* 0x000fea0003800000 */
.L_x_112:
        /* <DEDUP_REMOVED lines=10> */
.L_x_115:
[----:B------:R-:W-:Y:S05]  /*4920*/  BSYNC B1 ;  /* 0x0000000000017941 */ /* 0x000fea0003800000 */
.L_x_114:
        /* <DEDUP_REMOVED lines=10> */
.L_x_117:
[----:B------:R-:W-:Y:S05]  /*49d0*/  BSYNC B1 ;  /* 0x0000000000017941 */ /* 0x000fea0003800000 */
.L_x_116:
        /* <DEDUP_REMOVED lines=9> */
.L_x_119:
[----:B------:R-:W-:Y:S05]  /*4a70*/  BSYNC B1 ;  /* 0x0000000000017941 */ /* 0x000fea0003800000 */
.L_x_118:
        /* <DEDUP_REMOVED lines=9> */
.L_x_121:
[----:B------:R-:W-:Y:S05]  /*4b10*/  BSYNC B1 ;  /* 0x0000000000017941 */ /* 0x000fea0003800000 */
.L_x_120:
        /* <DEDUP_REMOVED lines=10> */
.L_x_123:
[----:B------:R-:W-:Y:S05]  /*4bc0*/  BSYNC B1 ;  /* 0x0000000000017941 */ /* 0x000fea0003800000 */
.L_x_122:
        /* <DEDUP_REMOVED lines=10> */
.L_x_125:
[----:B------:R-:W-:Y:S05]  /*4c70*/  BSYNC B1 ;  /* 0x0000000000017941 */ /* 0x000fea0003800000 */
.L_x_124:
        /* <DEDUP_REMOVED lines=9> */
.L_x_127:
[----:B------:R-:W-:Y:S05]  /*4d10*/  BSYNC B1 ;  /* 0x0000000000017941 */ /* 0x000fea0003800000 */
.L_x_126:
        /* <DEDUP_REMOVED lines=9> */
.L_x_129:
[----:B------:R-:W-:Y:S05]  /*4db0*/  BSYNC B1 ;  /* 0x0000000000017941 */ /* 0x000fea0003800000 */
.L_x_128:
        /* <DEDUP_REMOVED lines=10> */
.L_x_131:
[----:B------:R-:W-:Y:S05]  /*4e60*/  BSYNC B1 ;  /* 0x0000000000017941 */ /* 0x000fea0003800000 */
.L_x_130:
        /* <DEDUP_REMOVED lines=10> */
.L_x_133:
[----:B------:R-:W-:Y:S05]  /*4f10*/  BSYNC B1 ;  /* 0x0000000000017941 */ /* 0x000fea0003800000 */
.L_x_132:
        /* <DEDUP_REMOVED lines=9> */
.L_x_135:
[----:B------:R-:W-:Y:S05]  /*4fb0*/  BSYNC B1 ;  /* 0x0000000000017941 */ /* 0x000fea0003800000 */
.L_x_134:
        /* <DEDUP_REMOVED lines=9> */
.L_x_137:
[----:B------:R-:W-:Y:S05]  /*5050*/  BSYNC B1 ;  /* 0x0000000000017941 */ /* 0x000fea0003800000 */
.L_x_136:
        /* <DEDUP_REMOVED lines=10> */
.L_x_139:
[----:B------:R-:W-:Y:S05]  /*5100*/  BSYNC B1 ;  /* 0x0000000000017941 */ /* 0x000fea0003800000 */
.L_x_138:
        /* <DEDUP_REMOVED lines=10> */
.L_x_141:
[----:B------:R-:W-:Y:S05]  /*51b0*/  BSYNC B1 ;  /* 0x0000000000017941 */ /* 0x000fea0003800000 */
.L_x_140:
        /* <DEDUP_REMOVED lines=9> */
.L_x_143:
[----:B------:R-:W-:Y:S05]  /*5250*/  BSYNC B1 ;  /* 0x0000000000017941 */ /* 0x000fea0003800000 */
.L_x_142:
        /* <DEDUP_REMOVED lines=9> */
.L_x_145:
[----:B------:R-:W-:Y:S05]  /*52f0*/  BSYNC B1 ;  /* 0x0000000000017941 */ /* 0x000fea0003800000 */
.L_x_144:
        /* <DEDUP_REMOVED lines=10> */
.L_x_147:
[----:B------:R-:W-:Y:S05]  /*53a0*/  BSYNC B1 ;  /* 0x0000000000017941 */ /* 0x000fea0003800000 */
.L_x_146:
        /* <DEDUP_REMOVED lines=10> */
.L_x_149:
[----:B------:R-:W-:Y:S05]  /*5450*/  BSYNC B1 ;  /* 0x0000000000017941 */ /* 0x000fea0003800000 */
.L_x_148:
        /* <DEDUP_REMOVED lines=9> */
.L_x_151:
[----:B------:R-:W-:Y:S05]  /*54f0*/  BSYNC B1 ;  /* 0x0000000000017941 */ /* 0x000fea0003800000 */
.L_x_150:
        /* <DEDUP_REMOVED lines=9> */
.L_x_153:
[----:B------:R-:W-:Y:S05]  /*5590*/  BSYNC B1 ;  /* 0x0000000000017941 */ /* 0x000fea0003800000 */
.L_x_152:
        /* <DEDUP_REMOVED lines=10> */
.L_x_155:
[----:B------:R-:W-:Y:S05]  /*5640*/  BSYNC B1 ;  /* 0x0000000000017941 */ /* 0x000fea0003800000 */
.L_x_154:
        /* <DEDUP_REMOVED lines=10> */
.L_x_157:
[----:B------:R-:W-:Y:S05]  /*56f0*/  BSYNC B1 ;  /* 0x0000000000017941 */ /* 0x000fea0003800000 */
.L_x_156:
        /* <DEDUP_REMOVED lines=9> */
.L_x_159:
[----:B------:R-:W-:Y:S05]  /*5790*/  BSYNC B1 ;  /* 0x0000000000017941 */ /* 0x000fea0003800000 */
.L_x_158:
        /* <DEDUP_REMOVED lines=9> */
.L_x_161:
[----:B------:R-:W-:Y:S05]  /*5830*/  BSYNC B1 ;  /* 0x0000000000017941 */ /* 0x000fea0003800000 */
.L_x_160:
        /* <DEDUP_REMOVED lines=10> */
.L_x_163:
[----:B------:R-:W-:Y:S05]  /*58e0*/  BSYNC B1 ;  /* 0x0000000000017941 */ /* 0x000fea0003800000 */
.L_x_162:
        /* <DEDUP_REMOVED lines=10> */
.L_x_165:
[----:B------:R-:W-:Y:S05]  /*5990*/  BSYNC B1 ;  /* 0x0000000000017941 */ /* 0x000fea0003800000 */
.L_x_164:
        /* <DEDUP_REMOVED lines=9> */
.L_x_167:
[----:B------:R-:W-:Y:S05]  /*5a30*/  BSYNC B1 ;  /* 0x0000000000017941 */ /* 0x000fea0003800000 */
.L_x_166:
        /* <DEDUP_REMOVED lines=9> */
.L_x_169:
[----:B------:R-:W-:Y:S05]  /*5ad0*/  BSYNC B1 ;  /* 0x0000000000017941 */ /* 0x000fea0003800000 */
.L_x_168:
        /* <DEDUP_REMOVED lines=10> */
.L_x_171:
[----:B------:R-:W-:Y:S05]  /*5b80*/  BSYNC B1 ;  /* 0x0000000000017941 */ /* 0x000fea0003800000 */
.L_x_170:
        /* <DEDUP_REMOVED lines=10> */
.L_x_173:
[----:B------:R-:W-:Y:S05]  /*5c30*/  BSYNC B1 ;  /* 0x0000000000017941 */ /* 0x000fea0003800000 */
.L_x_172:
        /* <DEDUP_REMOVED lines=9> */
.L_x_175:
[----:B------:R-:W-:Y:S05]  /*5cd0*/  BSYNC B1 ;  /* 0x0000000000017941 */ /* 0x000fea0003800000 */
.L_x_174:
        /* <DEDUP_REMOVED lines=9> */
.L_x_177:
[----:B------:R-:W-:Y:S05]  /*5d70*/  BSYNC B1 ;  /* 0x0000000000017941 */ /* 0x000fea0003800000 */
.L_x_176:
        /* <DEDUP_REMOVED lines=10> */
.L_x_179:
[----:B------:R-:W-:Y:S05]  /*5e20*/  BSYNC B1 ;  /* 0x0000000000017941 */ /* 0x000fea0003800000 */
.L_x_178:
        /* <DEDUP_REMOVED lines=10> */
.L_x_181:
[----:B------:R-:W-:Y:S05]  /*5ed0*/  BSYNC B1 ;  /* 0x0000000000017941 */ /* 0x000fea0003800000 */
.L_x_180:
        /* <DEDUP_REMOVED lines=9> */
.L_x_183:
[----:B------:R-:W-:Y:S05]  /*5f70*/  BSYNC B1 ;  /* 0x0000000000017941 */ /* 0x000fea0003800000 */
.L_x_182:
        /* <DEDUP_REMOVED lines=9> */
.L_x_185:
[----:B------:R-:W-:Y:S05]  /*6010*/  BSYNC B1 ;  /* 0x0000000000017941 */ /* 0x000fea0003800000 */
.L_x_184:
        /* <DEDUP_REMOVED lines=10> */
.L_x_187:
[----:B------:R-:W-:Y:S05]  /*60c0*/  BSYNC B1 ;  /* 0x0000000000017941 */ /* 0x000fea0003800000 */
.L_x_186:
        /* <DEDUP_REMOVED lines=10> */
.L_x_189:
[----:B------:R-:W-:Y:S05]  /*6170*/  BSYNC B1 ;  /* 0x0000000000017941 */ /* 0x000fea0003800000 */
.L_x_188:
        /* <DEDUP_REMOVED lines=9> */
.L_x_191:
[----:B------:R-:W-:Y:S05]  /*6210*/  BSYNC B1 ;  /* 0x0000000000017941 */ /* 0x000fea0003800000 */
.L_x_190:
        /* <DEDUP_REMOVED lines=9> */
.L_x_193:
[----:B------:R-:W-:Y:S05]  /*62b0*/  BSYNC B1 ;  /* 0x0000000000017941 */ /* 0x000fea0003800000 */
.L_x_192:
        /* <DEDUP_REMOVED lines=10> */
.L_x_195:
[----:B------:R-:W-:Y:S05]  /*6360*/  BSYNC B1 ;  /* 0x0000000000017941 */ /* 0x000fea0003800000 */
.L_x_194:
        /* <DEDUP_REMOVED lines=10> */
.L_x_197:
[----:B------:R-:W-:Y:S05]  /*6410*/  BSYNC B1 ;  /* 0x0000000000017941 */ /* 0x000fea0003800000 */
.L_x_196:
        /* <DEDUP_REMOVED lines=9> */
.L_x_199:
[----:B------:R-:W-:Y:S05]  /*64b0*/  BSYNC B1 ;  /* 0x0000000000017941 */ /* 0x000fea0003800000 */
.L_x_198:
        /* <DEDUP_REMOVED lines=9> */
.L_x_201:
[----:B------:R-:W-:Y:S05]  /*6550*/  BSYNC B1 ;  /* 0x0000000000017941 */ /* 0x000fea0003800000 */
.L_x_200:
        /* <DEDUP_REMOVED lines=10> */
.L_x_203:
[----:B------:R-:W-:Y:S05]  /*6600*/  BSYNC B1 ;  /* 0x0000000000017941 */ /* 0x000fea0003800000 */
.L_x_202:
        /* <DEDUP_REMOVED lines=10> */
.L_x_205:
[----:B------:R-:W-:Y:S05]  /*66b0*/  BSYNC B1 ;  /* 0x0000000000017941 */ /* 0x000fea0003800000 */
.L_x_204:
        /* <DEDUP_REMOVED lines=9> */
.L_x_207:
[----:B------:R-:W-:Y:S05]  /*6750*/  BSYNC B1 ;  /* 0x0000000000017941 */ /* 0x000fea0003800000 */
.L_x_206:
        /* <DEDUP_REMOVED lines=9> */
.L_x_209:
[----:B------:R-:W-:Y:S05]  /*67f0*/  BSYNC B1 ;  /* 0x0000000000017941 */ /* 0x000fea0003800000 */
.L_x_208:
        /* <DEDUP_REMOVED lines=10> */
.L_x_211:
[----:B------:R-:W-:Y:S05]  /*68a0*/  BSYNC B1 ;  /* 0x0000000000017941 */ /* 0x000fea0003800000 */
.L_x_210:
        /* <DEDUP_REMOVED lines=10> */
.L_x_213:
[----:B------:R-:W-:Y:S05]  /*6950*/  BSYNC B1 ;  /* 0x0000000000017941 */ /* 0x000fea0003800000 */
.L_x_212:
        /* <DEDUP_REMOVED lines=9> */
.L_x_215:
[----:B------:R-:W-:Y:S05]  /*69f0*/  BSYNC B1 ;  /* 0x0000000000017941 */ /* 0x000fea0003800000 */
.L_x_214:
        /* <DEDUP_REMOVED lines=9> */
.L_x_217:
[----:B------:R-:W-:Y:S05]  /*6a90*/  BSYNC B1 ;  /* 0x0000000000017941 */ /* 0x000fea0003800000 */
.L_x_216:
        /* <DEDUP_REMOVED lines=10> */
.L_x_219:
[----:B------:R-:W-:Y:S05]  /*6b40*/  BSYNC B1 ;  /* 0x0000000000017941 */ /* 0x000fea0003800000 */
.L_x_218:
        /* <DEDUP_REMOVED lines=10> */
.L_x_221:
[----:B------:R-:W-:Y:S05]  /*6bf0*/  BSYNC B1 ;  /* 0x0000000000017941 */ /* 0x000fea0003800000 */
.L_x_220:
        /* <DEDUP_REMOVED lines=9> */
.L_x_223:
[----:B------:R-:W-:Y:S05]  /*6c90*/  BSYNC B1 ;  /* 0x0000000000017941 */ /* 0x000fea0003800000 */
.L_x_222:
        /* <DEDUP_REMOVED lines=9> */
.L_x_225:
[----:B------:R-:W-:Y:S05]  /*6d30*/  BSYNC B1 ;  /* 0x0000000000017941 */ /* 0x000fea0003800000 */
.L_x_224:
        /* <DEDUP_REMOVED lines=10> */
.L_x_227:
[----:B------:R-:W-:Y:S05]  /*6de0*/  BSYNC B1 ;  /* 0x0000000000017941 */ /* 0x000fea0003800000 */
.L_x_226:
        /* <DEDUP_REMOVED lines=10> */
.L_x_229:
[----:B------:R-:W-:Y:S05]  /*6e90*/  BSYNC B1 ;  /* 0x0000000000017941 */ /* 0x000fea0003800000 */
.L_x_228:
        /* <DEDUP_REMOVED lines=9> */
.L_x_231:
[----:B------:R-:W-:Y:S05]  /*6f30*/  BSYNC B1 ;  /* 0x0000000000017941 */ /* 0x000fea0003800000 */
.L_x_230:
        /* <DEDUP_REMOVED lines=9> */
.L_x_233:
[----:B------:R-:W-:Y:S05]  /*6fd0*/  BSYNC B1 ;  /* 0x0000000000017941 */ /* 0x000fea0003800000 */
.L_x_232:
        /* <DEDUP_REMOVED lines=10> */
.L_x_235:
[----:B------:R-:W-:Y:S05]  /*7080*/  BSYNC B1 ;  /* 0x0000000000017941 */ /* 0x000fea0003800000 */
.L_x_234:
        /* <DEDUP_REMOVED lines=10> */
.L_x_237:
[----:B------:R-:W-:Y:S05]  /*7130*/  BSYNC B1 ;  /* 0x0000000000017941 */ /* 0x000fea0003800000 */
.L_x_236:
        /* <DEDUP_REMOVED lines=9> */
.L_x_239:
[----:B------:R-:W-:Y:S05]  /*71d0*/  BSYNC B1 ;  /* 0x0000000000017941 */ /* 0x000fea0003800000 */
.L_x_238:
        /* <DEDUP_REMOVED lines=9> */
.L_x_241:
[----:B------:R-:W-:Y:S05]  /*7270*/  BSYNC B1 ;  /* 0x0000000000017941 */ /* 0x000fea0003800000 */
.L_x_240:
        /* <DEDUP_REMOVED lines=10> */
.L_x_243:
[----:B------:R-:W-:Y:S05]  /*7320*/  BSYNC B1 ;  /* 0x0000000000017941 */ /* 0x000fea0003800000 */
.L_x_242:
        /* <DEDUP_REMOVED lines=10> */
.L_x_245:
[----:B------:R-:W-:Y:S05]  /*73d0*/  BSYNC B1 ;  /* 0x0000000000017941 */ /* 0x000fea0003800000 */
.L_x_244:
        /* <DEDUP_REMOVED lines=9> */
.L_x_247:
[----:B------:R-:W-:Y:S05]  /*7470*/  BSYNC B1 ;  /* 0x0000000000017941 */ /* 0x000fea0003800000 */
.L_x_246:
        /* <DEDUP_REMOVED lines=9> */
.L_x_249:
[----:B------:R-:W-:Y:S05]  /*7510*/  BSYNC B1 ;  /* 0x0000000000017941 */ /* 0x000fea0003800000 */
.L_x_248:
        /* <DEDUP_REMOVED lines=10> */
.L_x_251:
[----:B------:R-:W-:Y:S05]  /*75c0*/  BSYNC B1 ;  /* 0x0000000000017941 */ /* 0x000fea0003800000 */
.L_x_250:
        /* <DEDUP_REMOVED lines=10> */
.L_x_253:
[----:B------:R-:W-:Y:S05]  /*7670*/  BSYNC B1 ;  /* 0x0000000000017941 */ /* 0x000fea0003800000 */
.L_x_252:
        /* <DEDUP_REMOVED lines=9> */
.L_x_255:
[----:B------:R-:W-:Y:S05]  /*7710*/  BSYNC B1 ;  /* 0x0000000000017941 */ /* 0x000fea0003800000 */
.L_x_254:
        /* <DEDUP_REMOVED lines=9> */
.L_x_257:
[----:B------:R-:W-:Y:S05]  /*77b0*/  BSYNC B1 ;  /* 0x0000000000017941 */ /* 0x000fea0003800000 */
.L_x_256:
        /* <DEDUP_REMOVED lines=10> */
.L_x_259:
[----:B------:R-:W-:Y:S05]  /*7860*/  BSYNC B1 ;  /* 0x0000000000017941 */ /* 0x000fea0003800000 */
.L_x_258:
        /* <DEDUP_REMOVED lines=10> */
.L_x_261:
[----:B------:R-:W-:Y:S05]  /*7910*/  BSYNC B1 ;  /* 0x0000000000017941 */ /* 0x000fea0003800000 */
.L_x_260:
        /* <DEDUP_REMOVED lines=9> */
.L_x_263:
[----:B------:R-:W-:Y:S05]  /*79b0*/  BSYNC B1 ;  /* 0x0000000000017941 */ /* 0x000fea0003800000 */
.L_x_262:
        /* <DEDUP_REMOVED lines=9> */
.L_x_265:
[----:B------:R-:W-:Y:S05]  /*7a50*/  BSYNC B1 ;  /* 0x0000000000017941 */ /* 0x000fea0003800000 */
.L_x_264:
        /* <DEDUP_REMOVED lines=10> */
.L_x_267:
[----:B------:R-:W-:Y:S05]  /*7b00*/  BSYNC B1 ;  /* 0x0000000000017941 */ /* 0x000fea0003800000 */
.L_x_266:
        /* <DEDUP_REMOVED lines=10> */
.L_x_269:
[----:B------:R-:W-:Y:S05]  /*7bb0*/  BSYNC B1 ;  /* 0x0000000000017941 */ /* 0x000fea0003800000 */
.L_x_268:
        /* <DEDUP_REMOVED lines=9> */
.L_x_271:
[----:B------:R-:W-:Y:S05]  /*7c50*/  BSYNC B1 ;  /* 0x0000000000017941 */ /* 0x000fea0003800000 */
.L_x_270:
        /* <DEDUP_REMOVED lines=9> */
.L_x_273:
[----:B------:R-:W-:Y:S05]  /*7cf0*/  BSYNC B1 ;  /* 0x0000000000017941 */ /* 0x000fea0003800000 */
.L_x_272:
        /* <DEDUP_REMOVED lines=10> */
.L_x_275:
[----:B------:R-:W-:Y:S05]  /*7da0*/  BSYNC B1 ;  /* 0x0000000000017941 */ /* 0x000fea0003800000 */
.L_x_274:
        /* <DEDUP_REMOVED lines=10> */
.L_x_277:
[----:B------:R-:W-:Y:S05]  /*7e50*/  BSYNC B1 ;  /* 0x0000000000017941 */ /* 0x000fea0003800000 */
.L_x_276:
[----:B01---5:R-:W-:Y:S01]  /*7e60*/  LOP3.LUT R6, R152, 0xffffe000, RZ, 0xc0, !PT ;  /* 0xffffe00098067812 */ /* 0x023fe200078ec0ff */
        /* <DEDUP_REMOVED lines=8> */
.L_x_279:
[----:B------:R-:W-:Y:S05]  /*7ef0*/  BSYNC B1 ;  /* 0x0000000000017941 */ /* 0x000fea0003800000 */
.L_x_278:
[----:B0-2--5:R-:W-:Y:S01]  /*7f00*/  LOP3.LUT R4, R152, 0xffffe000, RZ, 0xc0, !PT ;  /* 0xffffe00098047812 */ /* 0x025fe200078ec0ff */
[----:B------:R-:W-:Y:S01]  /*7f10*/  @P1 IMAD.MOV.U32 R5, RZ, RZ, R11 ;  /* 0x000000ffff051224 */ /* 0x000fe200078e000b */
[----:B------:R-:W-:Y:S01]  /*7f20*/  ISETP.GT.AND P0, PT, R0, 0x8, P0 ;  /* 0x000000080000780c */ /* 0x000fe20000704270 */
[----:B------:R-:W-:Y:S02]  /*7f30*/  BSSY B1, `(.L_x_280) ;  /* 0x0000008000017945 */ /* 0x000fe40003800000 */
[----:B------:R-:W-:Y:S01]  /*7f40*/  FMUL R3, R4, R155 ;  /* 0x0000009b04037220 */ /* 0x000fe20000400000 */
[----:B------:R-:W-:-:S03]  /*7f50*/  @P1 IMAD.MOV.U32 R4, RZ, RZ, R10 ;  /* 0x000000ffff041224 */ /* 0x000fc600078e000a */
[----:B------:R-:W-:-:S05]  /*7f60*/  FFMA R3, R150, R154, R3 ;  /* 0x0000009a96037223 */ /* 0x000fca0000000003 */
[----:B------:R-:W-:-:S05]  /*7f70*/  F2FP.TF32.F32.PACK_B R3, R3 ;  /* 0x00000003ff03723e */ /* 0x000fca00024050ff */
[----:B------:R0:W-:Y:S01]  /*7f80*/  @P1 STG.E desc[UR36][R4.64+0x3e0], R3 ;  /* 0x0003e00304001986 */ /* 0x0001e2000c101924 */
[----:B------:R-:W-:Y:S05]  /*7f90*/  @!P0 BRA `(.L_x_281) ;  /* 0x0000000000048947 */ /* 0x000fea0003800000 */
[----:B------:R2:W5:Y:S02]  /*7fa0*/  LDG.E.LTC128B R152, desc[UR36][R8.64+0x3e4] ;  /* 0x0003e42408987981 */ /* 0x000564000c1e1920 */
.L_x_281:
[----:B------:R-:W-:Y:S05]  /*7fb0*/  BSYNC B1 ;  /* 0x0000000000017941 */ /* 0x000fea0003800000 */
.L_x_280:
[----:B------:R-:W-:Y:S05]  /*7fc0*/  @!P0 BRA `(.L_x_282) ;  /* 0x0000002400308947 */ /* 0x000fea0003800000 */
[----:B-----5:R-:W-:-:S05]  /*7fd0*/  LOP3.LUT R152, R152, 0xffffe000, RZ, 0xc0, !PT ;  /* 0xffffe00098987812 */ /* 0x020fca00078ec0ff */
[----:B------:R-:W-:-:S04]  /*7fe0*/  FMUL R152, R152, R155 ;  /* 0x0000009b98987220 */ /* 0x000fc80000400000 */
[----:B------:R-:W-:-:S05]  /*7ff0*/  FFMA R151, R151, R154, R152 ;  /* 0x0000009a97977223 */ /* 0x000fca0000000098 */
[----:B------:R-:W-:-:S05]  /*8000*/  F2FP.TF32.F32.PACK_B R151, R151 ;  /* 0x00000097ff97723e */ /* 0x000fca00024050ff */
[----:B------:R0:W-:Y:S01]  /*8010*/  STG.E desc[UR36][R10.64+0x3e4], R151 ;  /* 0x0003e4970a007986 */ /* 0x0001e2000c101924 */
[----:B------:R-:W-:Y:S05]  /*8020*/  BRA `(.L_x_282) ;  /* 0x0000002400187947 */ /* 0x000fea0003800000 */
.L_x_29:
[----:B------:R-:W-:Y:S01]  /*8030*/  ISETP.GT.AND P3, PT, R3, 0x1, PT ;  /* 0x000000010300780c */ /* 0x000fe20003f64270 */
[----:B------:R-:W-:Y:S01]  /*8040*/  ULDC.64 UR4, c[0x0][0x5c0] ;  /* 0x0001700000047ab9 */ /* 0x000fe20000000a00 */
[-C--:B------:R-:W-:Y:S01]  /*8050*/  FMUL R9, R24, R154.reuse ;  /* 0x0000009a18097220 */ /* 0x080fe20000400000 */
[----:B------:R-:W-:Y:S01]  /*8060*/  LEA R4, P4, R162, UR4, 0x2 ;  /* 0x00000004a2047c11 */ /* 0x000fe2000f8810ff */
[-C--:B------:R-:W-:Y:S01]  /*8070*/  FMUL R25, R25, R154.reuse ;  /* 0x0000009a19197220 */ /* 0x080fe20000400000 */
[----:B------:R-:W-:Y:S01]  /*8080*/  ISETP.GT.AND P0, PT, R0, RZ, P3 ;  /* 0x000000ff0000720c */ /* 0x000fe20001f04270 */
[-C--:B------:R-:W-:Y:S01]  /*8090*/  FMUL R27, R27, R154.reuse ;  /* 0x0000009a1b1b7220 */ /* 0x080fe20000400000 */
[----:B------:R-:W-:Y:S01]  /*80a0*/  LEA.HI.X R5, R162, UR5, R171, 0x2, P4 ;  /* 0x00000005a2057c11 */ /* 0x000fe2000a0f14ab */
[-C--:B------:R-:W-:Y:S01]  /*80b0*/  FMUL R29, R29, R154.reuse ;  /* 0x0000009a1d1d7220 */ /* 0x080fe20000400000 */
[----:B------:R-:W-:Y:S01]  /*80c0*/  F2FP.TF32.F32.PACK_B R9, R9 ;  /* 0x00000009ff09723e */ /* 0x000fe200024050ff */
[-C--:B------:R-:W-:Y:S01]  /*80d0*/  FMUL R31, R31, R154.reuse ;  /* 0x0000009a1f1f7220 */ /* 0x080fe20000400000 */
[----:B------:R-:W-:Y:S01]  /*80e0*/  F2FP.TF32.F32.PACK_B R25, R25 ;  /* 0x00000019ff19723e */ /* 0x000fe200024050ff */
[----:B------:R-:W-:Y:S01]  /*80f0*/  FMUL R13, R32, R154 ;  /* 0x0000009a200d7220 */ /* 0x000fe20000400000 */
[C---:B------:R-:W-:Y:S01]  /*8100*/  SHF.L.U64.HI R7, R10.reuse, 0x5, R11 ;  /* 0x000000050a077819 */ /* 0x040fe2000001020b */
[----:B------:R0:W-:Y:S01]  /*8110*/  @P2 STG.E desc[UR36][R4.64], R9 ;  /* 0x0000000904002986 */ /* 0x0001e2000c101924 */
[----:B------:R-:W-:Y:S01]  /*8120*/  LEA R6, P4, R10, R4, 0x5 ;  /* 0x000000040a067211 */ /* 0x000fe200078828ff */
[-C--:B------:R-:W-:Y:S01]  /*8130*/  FMUL R11, R26, R154.reuse ;  /* 0x0000009a1a0b7220 */ /* 0x080fe20000400000 */
[C---:B------:R-:W-:Y:S01]  /*8140*/  ISETP.GT.AND P1, PT, R0.reuse, 0x8, P1 ;  /* 0x000000080000780c */ /* 0x040fe20000f24270 */
[----:B------:R-:W-:Y:S01]  /*8150*/  @P0 STG.E desc[UR36][R4.64+0x4], R25 ;  /* 0x0000041904000986 */ /* 0x000fe2000c101924 */
[----:B------:R-:W-:Y:S01]  /*8160*/  ISETP.GT.AND P2, PT, R3, 0x8, PT ;  /* 0x000000080300780c */ /* 0x000fe20003f44270 */
[----:B------:R-:W-:Y:S01]  /*8170*/  IMAD.X R7, R7, 0x1, R5, P4 ;  /* 0x0000000107077824 */ /* 0x000fe200020e0605 */
[C---:B------:R-:W-:Y:S01]  /*8180*/  ISETP.GT.AND P3, PT, R0.reuse, 0x8, P3 ;  /* 0x000000080000780c */ /* 0x040fe20001f64270 */
[-C--:B------:R-:W-:Y:S01]  /*8190*/  FMUL R33, R33, R154.reuse ;  /* 0x0000009a21217220 */ /* 0x080fe20000400000 */
[----:B------:R-:W-:Y:S01]  /*81a0*/  ISETP.GT.AND P0, PT, R3, 0x9, PT ;  /* 0x000000090300780c */ /* 0x000fe20003f04270 */
[-C--:B------:R-:W-:Y:S01]  /*81b0*/  FMUL R35, R35, R154.reuse ;  /* 0x0000009a23237220 */ /* 0x080fe20000400000 */
[----:B------:R-:W-:Y:S01]  /*81c0*/  ISETP.GT.AND P5, PT, R0, RZ, P2 ;  /* 0x000000ff0000720c */ /* 0x000fe200017a4270 */
[-C--:B0-----:R-:W-:Y:S01]  /*81d0*/  FMUL R9, R28, R154.reuse ;  /* 0x0000009a1c097220 */ /* 0x081fe20000400000 */
[C---:B------:R-:W-:Y:S01]  /*81e0*/  ISETP.GT.AND P4, PT, R0.reuse, RZ, P0 ;  /* 0x000000ff0000720c */ /* 0x040fe20000784270 */
[-C--:B------:R-:W-:Y:S01]  /*81f0*/  FMUL R37, R37, R154.reuse ;  /* 0x0000009a25257220 */ /* 0x080fe20000400000 */
[----:B------:R-:W-:Y:S01]  /*8200*/  F2FP.TF32.F32.PACK_B R11, R11 ;  /* 0x0000000bff0b723e */ /* 0x000fe200024050ff */
[-C--:B------:R-:W-:Y:S01]  /*8210*/  FMUL R39, R39, R154.reuse ;  /* 0x0000009a27277220 */ /* 0x080fe20000400000 */
[----:B------:R-:W-:Y:S01]  /*8220*/  F2FP.TF32.F32.PACK_B R27, R27 ;  /* 0x0000001bff1b723e */ /* 0x000fe200024050ff */
[-C--:B------:R-:W-:Y:S01]  /*8230*/  FMUL R41, R41, R154.reuse ;  /* 0x0000009a29297220 */ /* 0x080fe20000400000 */
[----:B------:R-:W-:Y:S01]  /*8240*/  F2FP.TF32.F32.PACK_B R9, R9 ;  /* 0x00000009ff09723e */ /* 0x000fe200024050ff */
[----:B------:R0:W-:Y:S01]  /*8250*/  @P1 STG.E desc[UR36][R6.64], R11 ;  /* 0x0000000b06001986 */ /* 0x0001e2000c101924 */
[----:B------:R-:W-:Y:S01]  /*8260*/  F2FP.TF32.F32.PACK_B R29, R29 ;  /* 0x0000001dff1d723e */ /* 0x000fe200024050ff */
[-C--:B------:R-:W-:Y:S01]  /*8270*/  FMUL R43, R43, R154.reuse ;  /* 0x0000009a2b2b7220 */ /* 0x080fe20000400000 */
[C---:B------:R-:W-:Y:S01]  /*8280*/  ISETP.GT.AND P1, PT, R3.reuse, 0x10, PT ;  /* 0x000000100300780c */ /* 0x040fe20003f24270 */
[----:B------:R-:W-:Y:S01]  /*8290*/  @P3 STG.E desc[UR36][R6.64+0x4], R27 ;  /* 0x0000041b06003986 */ /* 0x000fe2000c101924 */
[----:B------:R-:W-:Y:S01]  /*82a0*/  ISETP.GT.AND P3, PT, R3, 0x11, PT ;  /* 0x000000110300780c */ /* 0x000fe20003f64270 */
[-C--:B------:R-:W-:Y:S01]  /*82b0*/  FMUL R45, R45, R154.reuse ;  /* 0x0000009a2d2d7220 */ /* 0x080fe20000400000 */
[C---:B------:R-:W-:Y:S01]  /*82c0*/  ISETP.GT.AND P2, PT, R0.reuse, 0x8, P2 ;  /* 0x000000080000780c */ /* 0x040fe20001744270 */
[----:B------:R1:W-:Y:S01]  /*82d0*/  @P5 STG.E desc[UR36][R4.64+0x20], R9 ;  /* 0x0000200904005986 */ /* 0x0003e2000c101924 */
[C---:B------:R-:W-:Y:S01]  /*82e0*/  ISETP.GT.AND P0, PT, R0.reuse, 0x8, P0 ;  /* 0x000000080000780c */ /* 0x040fe20000704270 */
[-C--:B------:R-:W-:Y:S01]  /*82f0*/  FMUL R47, R47, R154.reuse ;  /* 0x0000009a2f2f7220 */ /* 0x080fe20000400000 */
[----:B------:R-:W-:Y:S01]  /*8300*/  ISETP.GT.AND P5, PT, R0, RZ, P1 ;  /* 0x000000ff0000720c */ /* 0x000fe20000fa4270 */
[----:B------:R-:W-:Y:S01]  /*8310*/  @P4 STG.E desc[UR36][R4.64+0x24], R29 ;  /* 0x0000241d04004986 */ /* 0x000fe2000c101924 */
[-C--:B0-----:R-:W-:Y:S01]  /*8320*/  FMUL R11, R30, R154.reuse ;  /* 0x0000009a1e0b7220 */ /* 0x081fe20000400000 */
[----:B------:R-:W-:Y:S01]  /*8330*/  ISETP.GT.AND P4, PT, R0, RZ, P3 ;  /* 0x000000ff0000720c */ /* 0x000fe20001f84270 */
[-C--:B------:R-:W-:Y:S01]  /*8340*/  FMUL R49, R49, R154.reuse ;  /* 0x0000009a31317220 */ /* 0x080fe20000400000 */
[----:B------:R-:W-:Y:S01]  /*8350*/  F2FP.TF32.F32.PACK_B R31, R31 ;  /* 0x0000001fff1f723e */ /* 0x000fe200024050ff */
[-C--:B------:R-:W-:Y:S01]  /*8360*/  FMUL R51, R51, R154.reuse ;  /* 0x0000009a33337220 */ /* 0x080fe20000400000 */
[----:B------:R-:W-:Y:S01]  /*8370*/  F2FP.TF32.F32.PACK_B R11, R11 ;  /* 0x0000000bff0b723e */ /* 0x000fe200024050ff */
[-C--:B------:R-:W-:Y:S01]  /*8380*/  FMUL R53, R53, R154.reuse ;  /* 0x0000009a35357220 */ /* 0x080fe20000400000 */
[----:B------:R-:W-:Y:S01]  /*8390*/  F2FP.TF32.F32.PACK_B R13, R13 ;  /* 0x0000000dff0d723e */ /* 0x000fe200024050ff */
[-C--:B-1----:R-:W-:Y:S01]  /*83a0*/  FMUL R9, R34, R154.reuse ;  /* 0x0000009a22097220 */ /* 0x082fe20000400000 */
[----:B------:R-:W-:Y:S01]  /*83b0*/  F2FP.TF32.F32.PACK_B R33, R33 ;  /* 0x00000021ff21723e */ /* 0x000fe200024050ff */
[----:B------:R0:W-:Y:S01]  /*83c0*/  @P2 STG.E desc[UR36][R6.64+0x20], R11 ;  /* 0x0000200b06002986 */ /* 0x0001e2000c101924 */
[C---:B------:R-:W-:Y:S01]  /*83d0*/  ISETP.GT.AND P1, PT, R0.reuse, 0x8, P1 ;  /* 0x000000080000780c */ /* 0x040fe20000f24270 */
[-C--:B------:R-:W-:Y:S01]  /*83e0*/  FMUL R55, R55, R154.reuse ;  /* 0x0000009a37377220 */ /* 0x080fe20000400000 */
[C---:B------:R-:W-:Y:S01]  /*83f0*/  ISETP.GT.AND P2, PT, R3.reuse, 0x19, PT ;  /* 0x000000190300780c */ /* 0x040fe20003f44270 */
[----:B------:R-:W-:Y:S01]  /*8400*/  @P0 STG.E desc[UR36][R6.64+0x24], R31 ;  /* 0x0000241f06000986 */ /* 0x000fe2000c101924 */
[----:B------:R-:W-:Y:S01]  /*8410*/  ISETP.GT.AND P0, PT, R3, 0x18, PT ;  /* 0x000000180300780c */ /* 0x000fe20003f04270 */
[-C--:B------:R-:W-:Y:S01]  /*8420*/  FMUL R57, R57, R154.reuse ;  /* 0x0000009a39397220 */ /* 0x080fe20000400000 */
[----:B------:R-:W-:Y:S01]  /*8430*/  F2FP.TF32.F32.PACK_B R9, R9 ;  /* 0x00000009ff09723e */ /* 0x000fe200024050ff */
[----:B------:R1:W-:Y:S01]  /*8440*/  @P5 STG.E desc[UR36][R4.64+0x40], R13 ;  /* 0x0000400d04005986 */ /* 0x0003e2000c101924 */
[C---:B------:R-:W-:Y:S01]  /*8450*/  ISETP.GT.AND P5, PT, R0.reuse, RZ, P0 ;  /* 0x000000ff0000720c */ /* 0x040fe200007a4270 */
[-C--:B------:R-:W-:Y:S01]  /*8460*/  FMUL R59, R59, R154.reuse ;  /* 0x0000009a3b3b7220 */ /* 0x080fe20000400000 */
[----:B------:R-:W-:Y:S01]  /*8470*/  F2FP.TF32.F32.PACK_B R35, R35 ;  /* 0x00000023ff23723e */ /* 0x000fe200024050ff */
[----:B------:R-:W-:Y:S01]  /*8480*/  @P4 STG.E desc[UR36][R4.64+0x44], R33 ;  /* 0x0000442104004986 */ /* 0x000fe2000c101924 */
[----:B------:R-:W-:Y:S01]  /*8490*/  ISETP.GT.AND P4, PT, R0, 0x8, P3 ;  /* 0x000000080000780c */ /* 0x000fe20001f84270 */
[-C--:B0-----:R-:W-:Y:S01]  /*84a0*/  FMUL R11, R36, R154.reuse ;  /* 0x0000009a240b7220 */ /* 0x081fe20000400000 */
[----:B------:R-:W-:Y:S01]  /*84b0*/  ISETP.GT.AND P3, PT, R0, RZ, P2 ;  /* 0x000000ff0000720c */ /* 0x000fe20001764270 */
[----:B------:R0:W-:Y:S01]  /*84c0*/  @P1 STG.E desc[UR36][R6.64+0x40], R9 ;  /* 0x0000400906001986 */ /* 0x0001e2000c101924 */
[----:B------:R-:W-:Y:S01]  /*84d0*/  F2FP.TF32.F32.PACK_B R37, R37 ;  /* 0x00000025ff25723e */ /* 0x000fe200024050ff */
[-C--:B------:R-:W-:Y:S01]  /*84e0*/  FMUL R61, R61, R154.reuse ;  /* 0x0000009a3d3d7220 */ /* 0x080fe20000400000 */
[----:B------:R-:W-:Y:S01]  /*84f0*/  F2FP.TF32.F32.PACK_B R11, R11 ;  /* 0x0000000bff0b723e */ /* 0x000fe200024050ff */
[-C--:B-1----:R-:W-:Y:S01]  /*8500*/  FMUL R13, R40, R154.reuse ;  /* 0x0000009a280d7220 */ /* 0x082fe20000400000 */
[----:B------:R-:W-:Y:S01]  /*8510*/  ISETP.GT.AND P1, PT, R3, 0x20, PT ;  /* 0x000000200300780c */ /* 0x000fe20003f24270 */
[-C--:B------:R-:W-:Y:S01]  /*8520*/  FMUL R63, R63, R154.reuse ;  /* 0x0000009a3f3f7220 */ /* 0x080fe20000400000 */
[C---:B------:R-:W-:Y:S01]  /*8530*/  ISETP.GT.AND P0, PT, R0.reuse, 0x8, P0 ;  /* 0x000000080000780c */ /* 0x040fe20000704270 */
[-C--:B------:R-:W-:Y:S01]  /*8540*/  FMUL R65, R65, R154.reuse ;  /* 0x0000009a41417220 */ /* 0x080fe20000400000 */
[----:B------:R-:W-:Y:S01]  /*8550*/  F2FP.TF32.F32.PACK_B R39, R39 ;  /* 0x00000027ff27723e */ /* 0x000fe200024050ff */
[----:B------:R-:W-:Y:S01]  /*8560*/  @P4 STG.E desc[UR36][R6.64+0x44], R35 ;  /* 0x0000442306004986 */ /* 0x000fe2000c101924 */
[----:B------:R-:W-:Y:S01]  /*8570*/  ISETP.GT.AND P4, PT, R0, 0x8, P2 ;  /* 0x000000080000780c */ /* 0x000fe20001784270 */
[-C--:B0-----:R-:W-:Y:S01]  /*8580*/  FMUL R9, R38, R154.reuse ;  /* 0x0000009a26097220 */ /* 0x081fe20000400000 */
[----:B------:R-:W-:Y:S01]  /*8590*/  ISETP.GT.AND P2, PT, R3, 0x21, PT ;  /* 0x000000210300780c */ /* 0x000fe20003f44270 */
[----:B------:R0:W-:Y:S01]  /*85a0*/  @P5 STG.E desc[UR36][R4.64+0x60], R11 ;  /* 0x0000600b04005986 */ /* 0x0001e2000c101924 */
[C---:B------:R-:W-:Y:S01]  /*85b0*/  ISETP.GT.AND P5, PT, R0.reuse, RZ, P1 ;  /* 0x000000ff0000720c */ /* 0x040fe20000fa4270 */
[-C--:B------:R-:W-:Y:S01]  /*85c0*/  FMUL R67, R67, R154.reuse ;  /* 0x0000009a43437220 */ /* 0x080fe20000400000 */
[----:B------:R-:W-:Y:S01]  /*85d0*/  F2FP.TF32.F32.PACK_B R9, R9 ;  /* 0x00000009ff09723e */ /* 0x000fe200024050ff */
[----:B------:R-:W-:Y:S01]  /*85e0*/  @P3 STG.E desc[UR36][R4.64+0x64], R37 ;  /* 0x0000642504003986 */ /* 0x000fe2000c101924 */
[C---:B------:R-:W-:Y:S01]  /*85f0*/  ISETP.GT.AND P3, PT, R0.reuse, RZ, P2 ;  /* 0x000000ff0000720c */ /* 0x040fe20001764270 */
[-C--:B------:R-:W-:Y:S01]  /*8600*/  FMUL R69, R69, R154.reuse ;  /* 0x0000009a45457220 */ /* 0x080fe20000400000 */
[----:B------:R-:W-:Y:S01]  /*8610*/  F2FP.TF32.F32.PACK_B R13, R13 ;  /* 0x0000000dff0d723e */ /* 0x000fe200024050ff */
[----:B------:R1:W-:Y:S01]  /*8620*/  @P0 STG.E desc[UR36][R6.64+0x60], R9 ;  /* 0x0000600906000986 */ /* 0x0003e2000c101924 */
[----:B------:R-:W-:Y:S01]  /*8630*/  F2FP.TF32.F32.PACK_B R41, R41 ;  /* 0x00000029ff29723e */ /* 0x000fe200024050ff */
[-C--:B------:R-:W-:Y:S01]  /*8640*/  FMUL R71, R71, R154.reuse ;  /* 0x0000009a47477220 */ /* 0x080fe20000400000 */
[C---:B------:R-:W-:Y:S01]  /*8650*/  ISETP.GT.AND P0, PT, R3.reuse, 0x28, PT ;  /* 0x000000280300780c */ /* 0x040fe20003f04270 */
[----:B------:R-:W-:Y:S01]  /*8660*/  @P4 STG.E desc[UR36][R6.64+0x64], R39 ;  /* 0x0000642706004986 */ /* 0x000fe2000c101924 */
[----:B------:R-:W-:Y:S01]  /*8670*/  ISETP.GT.AND P1, PT, R0, 0x8, P1 ;  /* 0x000000080000780c */ /* 0x000fe20000f24270 */
[-C--:B0-----:R-:W-:Y:S01]  /*8680*/  FMUL R11, R44, R154.reuse ;  /* 0x0000009a2c0b7220 */ /* 0x081fe20000400000 */
[C---:B------:R-:W-:Y:S01]  /*8690*/  ISETP.GT.AND P4, PT, R0.reuse, 0x8, P2 ;  /* 0x000000080000780c */ /* 0x040fe20001784270 */
[----:B------:R0:W-:Y:S01]  /*86a0*/  @P5 STG.E desc[UR36][R4.64+0x80], R13 ;  /* 0x0000800d04005986 */ /* 0x0001e2000c101924 */
[----:B------:R-:W-:Y:S01]  /*86b0*/  ISETP.GT.AND P2, PT, R3, 0x29, PT ;  /* 0x000000290300780c */ /* 0x000fe20003f44270 */
[-C--:B------:R-:W-:Y:S01]  /*86c0*/  FMUL R73, R73, R154.reuse ;  /* 0x0000009a49497220 */ /* 0x080fe20000400000 */
[----:B------:R-:W-:Y:S01]  /*86d0*/  ISETP.GT.AND P5, PT, R0, RZ, P0 ;  /* 0x000000ff0000720c */ /* 0x000fe200007a4270 */
[-C--:B-1----:R-:W-:Y:S01]  /*86e0*/  FMUL R9, R42, R154.reuse ;  /* 0x0000009a2a097220 */ /* 0x082fe20000400000 */
[----:B------:R-:W-:Y:S01]  /*86f0*/  @P3 STG.E desc[UR36][R4.64+0x84], R41 ;  /* 0x0000842904003986 */ /* 0x000fe2000c101924 */
[----:B------:R-:W-:Y:S01]  /*8700*/  ISETP.GT.AND P3, PT, R0, RZ, P2 ;  /* 0x000000ff0000720c */ /* 0x000fe20001764270 */
[-C--:B------:R-:W-:Y:S01]  /*8710*/  FMUL R75, R75, R154.reuse ;  /* 0x0000009a4b4b7220 */ /* 0x080fe20000400000 */
[----:B------:R-:W-:Y:S01]  /*8720*/  F2FP.TF32.F32.PACK_B R43, R43 ;  /* 0x0000002bff2b723e */ /* 0x000fe200024050ff */
[-C--:B------:R-:W-:Y:S01]  /*8730*/  FMUL R77, R77, R154.reuse ;  /* 0x0000009a4d4d7220 */ /* 0x080fe20000400000 */
[----:B------:R-:W-:Y:S01]  /*8740*/  F2FP.TF32.F32.PACK_B R9, R9 ;  /* 0x00000009ff09723e */ /* 0x000fe200024050ff */
[-C--:B------:R-:W-:Y:S01]  /*8750*/  FMUL R79, R79, R154.reuse ;  /* 0x0000009a4f4f7220 */ /* 0x080fe20000400000 */
[----:B------:R-:W-:Y:S01]  /*8760*/  F2FP.TF32.F32.PACK_B R11, R11 ;  /* 0x0000000bff0b723e */ /* 0x000fe200024050ff */
[-C--:B0-----:R-:W-:Y:S01]  /*8770*/  FMUL R13, R48, R154.reuse ;  /* 0x0000009a300d7220 */ /* 0x081fe20000400000 */
[----:B------:R-:W-:Y:S01]  /*8780*/  F2FP.TF32.F32.PACK_B R45, R45 ;  /* 0x0000002dff2d723e */ /* 0x000fe200024050ff */
[----:B------:R0:W-:Y:S01]  /*8790*/  @P1 STG.E desc[UR36][R6.64+0x80], R9 ;  /* 0x0000800906001986 */ /* 0x0001e2000c101924 */
[----:B------:R-:W-:Y:S01]  /*87a0*/  ISETP.GT.AND P1, PT, R3, 0x30, PT ;  /* 0x000000300300780c */ /* 0x000fe20003f24270 */
[-C--:B------:R-:W-:Y:S01]  /*87b0*/  FMUL R81, R81, R154.reuse ;  /* 0x0000009a51517220 */ /* 0x080fe20000400000 */
[C---:B------:R-:W-:Y:S01]  /*87c0*/  ISETP.GT.AND P0, PT, R0.reuse, 0x8, P0 ;  /* 0x000000080000780c */ /* 0x040fe20000704270 */
[----:B------:R-:W-:Y:S01]  /*87d0*/  @P4 STG.E desc[UR36][R6.64+0x84], R43 ;  /* 0x0000842b06004986 */ /* 0x000fe2000c101924 */
[C---:B------:R-:W-:Y:S01]  /*87e0*/  ISETP.GT.AND P4, PT, R0.reuse, 0x8, P2 ;  /* 0x000000080000780c */ /* 0x040fe20001784270 */
[-C--:B------:R-:W-:Y:S01]  /*87f0*/  FMUL R83, R83, R154.reuse ;  /* 0x0000009a53537220 */ /* 0x080fe20000400000 */
[----:B------:R-:W-:Y:S01]  /*8800*/  ISETP.GT.AND P2, PT, R3, 0x31, PT ;  /* 0x000000310300780c */ /* 0x000fe20003f44270 */
[----:B------:R1:W-:Y:S01]  /*8810*/  @P5 STG.E desc[UR36][R4.64+0xa0], R11 ;  /* 0x0000a00b04005986 */ /* 0x0003e2000c101924 */
[----:B------:R-:W-:Y:S01]  /*8820*/  ISETP.GT.AND P5, PT, R0, RZ, P1 ;  /* 0x000000ff0000720c */ /* 0x000fe20000fa4270 */
[-C--:B------:R-:W-:Y:S01]  /*8830*/  FMUL R85, R85, R154.reuse ;  /* 0x0000009a55557220 */ /* 0x080fe20000400000 */
[----:B------:R-:W-:Y:S01]  /*8840*/  F2FP.TF32.F32.PACK_B R47, R47 ;  /* 0x0000002fff2f723e */ /* 0x000fe200024050ff */
[-C--:B0-----:R-:W-:Y:S01]  /*8850*/  FMUL R9, R46, R154.reuse ;  /* 0x0000009a2e097220 */ /* 0x081fe20000400000 */
        /* <DEDUP_REMOVED lines=9> */
[C---:B------:R-:W-:Y:S01]  /*88f0*/  ISETP.GT.AND P1, PT, R0.reuse, 0x8, P1 ;  /* 0x000000080000780c */ /* 0x040fe20000f24270 */
[----:B------:R0:W-:Y:S01]  /*8900*/  @P0 STG.E desc[UR36][R6.64+0xa0], R9 ;  /* 0x0000a00906000986 */ /* 0x0001e2000c101924 */
[----:B------:R-:W-:Y:S01]  /*8910*/  ISETP.GT.AND P0, PT, R3, 0x38, PT ;  /* 0x000000380300780c */ /* 0x000fe20003f04270 */
[-C--:B------:R-:W-:Y:S01]  /*8920*/  FMUL R93, R93, R154.reuse ;  /* 0x0000009a5d5d7220 */ /* 0x080fe20000400000 */
[----:B------:R-:W-:Y:S01]  /*8930*/  F2FP.TF32.F32.PACK_B R51, R51 ;  /* 0x00000033ff33723e */ /* 0x000fe200024050ff */
        /* <DEDUP_REMOVED lines=10> */
[C---:B------:R-:W-:Y:S01]  /*89e0*/  ISETP.GT.AND P3, PT, R0.reuse, RZ, P2 ;  /* 0x000000ff0000720c */ /* 0x040fe20001764270 */
[-C--:B------:R-:W-:Y:S01]  /*89f0*/  FMUL R99, R99, R154.reuse ;  /* 0x0000009a63637220 */ /* 0x080fe20000400000 */
[----:B------:R-:W-:Y:S01]  /*8a00*/  F2FP.TF32.F32.PACK_B R53, R53 ;  /* 0x00000035ff35723e */ /* 0x000fe200024050ff */
[-C--:B------:R-:W-:Y:S01]  /*8a10*/  FMUL R101, R101, R154.reuse ;  /* 0x0000009a65657220 */ /* 0x080fe20000400000 */
[----:B------:R-:W-:Y:S01]  /*8a20*/  F2FP.TF32.F32.PACK_B R9, R9 ;  /* 0x00000009ff09723e */ /* 0x000fe200024050ff */
[-C--:B------:R-:W-:Y:S01]  /*8a30*/  FMUL R103, R103, R154.reuse ;  /* 0x0000009a67677220 */ /* 0x080fe20000400000 */
[----:B------:R-:W-:Y:S01]  /*8a40*/  ISETP.GT.AND P0, PT, R0, 0x8, P0 ;  /* 0x000000080000780c */ /* 0x000fe20000704270 */
[-C--:B-1----:R-:W-:Y:S01]  /*8a50*/  FMUL R13, R56, R154.reuse ;  /* 0x0000009a380d7220 */ /* 0x082fe20000400000 */
[----:B------:R-:W-:Y:S01]  /*8a60*/  F2FP.TF32.F32.PACK_B R55, R55 ;  /* 0x00000037ff37723e */ /* 0x000fe200024050ff */
        /* <DEDUP_REMOVED lines=16> */
[----:B------:R-:W-:Y:S01]  /*8b70*/  ISETP.GT.AND P1, PT, R0, 0x8, P1 ;  /* 0x000000080000780c */ /* 0x000fe20000f24270 */
[-C--:B------:R-:W-:Y:S01]  /*8b80*/  FMUL R113, R113, R154.reuse ;  /* 0x0000009a71717220 */ /* 0x080fe20000400000 */
[----:B------:R-:W-:Y:S01]  /*8b90*/  F2FP.TF32.F32.PACK_B R9, R9 ;  /* 0x00000009ff09723e */ /* 0x000fe200024050ff */
[-C--:B------:R-:W-:Y:S01]  /*8ba0*/  FMUL R115, R115, R154.reuse ;  /* 0x0000009a73737220 */ /* 0x080fe20000400000 */
[-C--:B-1----:R-:W-:Y:S01]  /*8bb0*/  FMUL R11, R60, R154.reuse ;  /* 0x0000009a3c0b7220 */ /* 0x082fe20000400000 */
[----:B------:R-:W-:Y:S01]  /*8bc0*/  F2FP.TF32.F32.PACK_B R59, R59 ;  /* 0x0000003bff3b723e */ /* 0x000fe200024050ff */
[-C--:B------:R-:W-:Y:S01]  /*8bd0*/  FMUL R117, R117, R154.reuse ;  /* 0x0000009a75757220 */ /* 0x080fe20000400000 */
        /* <DEDUP_REMOVED lines=58> */
[----:B0-----:R-:W-:Y:S01]  /*8f80*/  FMUL R9, R66, R154 ;  /* 0x0000009a42097220 */ /* 0x001fe20000400000 */
[----:B------:R-:W-:Y:S01]  /*8f90*/  @P3 STG.E desc[UR36][R4.64+0x144], R65 ;  /* 0x0001444104003986 */ /* 0x000fe2000c101924 */
[----:B------:R-:W-:-:S02]  /*8fa0*/  ISETP.GT.AND P3, PT, R0, RZ, P2 ;  /* 0x000000ff0000720c */ /* 0x000fc40001764270 */
[----:B------:R-:W-:Y:S02]  /*8fb0*/  ISETP.GT.AND P0, PT, R0, 0x8, P0 ;  /* 0x000000080000780c */ /* 0x000fe40000704270 */
[----:B------:R-:W-:Y:S01]  /*8fc0*/  F2FP.TF32.F32.PACK_B R9, R9 ;  /* 0x00000009ff09723e */ /* 0x000fe200024050ff */
[----:B-1----:R-:W-:Y:S01]  /*8fd0*/  FMUL R13, R72, R154 ;  /* 0x0000009a480d7220 */ /* 0x002fe20000400000 */
[----:B------:R-:W-:-:S03]  /*8fe0*/  F2FP.TF32.F32.PACK_B R71, R71 ;  /* 0x00000047ff47723e */ /* 0x000fc600024050ff */
[----:B------:R0:W-:Y:S01]  /*8ff0*/  @P1 STG.E desc[UR36][R6.64+0x140], R9 ;  /* 0x0001400906001986 */ /* 0x0001e2000c101924 */
[C---:B------:R-:W-:Y:S02]  /*9000*/  ISETP.GT.AND P1, PT, R3.reuse, 0x60, PT ;  /* 0x000000600300780c */ /* 0x040fe40003f24270 */
[----:B------:R-:W-:Y:S01]  /*9010*/  F2FP.TF32.F32.PACK_B R13, R13 ;  /* 0x0000000dff0d723e */ /* 0x000fe200024050ff */
[----:B------:R-:W-:Y:S01]  /*9020*/  @P4 STG.E desc[UR36][R6.64+0x144], R67 ;  /* 0x0001444306004986 */ /* 0x000fe2000c101924 */
[C---:B------:R-:W-:Y:S02]  /*9030*/  ISETP.GT.AND P4, PT, R0.reuse, 0x8, P2 ;  /* 0x000000080000780c */ /* 0x040fe40001784270 */
[----:B------:R-:W-:Y:S01]  /*9040*/  ISETP.GT.AND P2, PT, R3, 0x61, PT ;  /* 0x000000610300780c */ /* 0x000fe20003f44270 */
[----:B------:R1:W-:Y:S01]  /*9050*/  @P5 STG.E desc[UR36][R4.64+0x160], R11 ;  /* 0x0001600b04005986 */ /* 0x0003e2000c101924 */
[----:B------:R-:W-:Y:S02]  /*9060*/  ISETP.GT.AND P5, PT, R0, RZ, P1 ;  /* 0x000000ff0000720c */ /* 0x000fe40000fa4270 */
        /* <DEDUP_REMOVED lines=257> */
[----:B------:R-:W-:Y:S01]  /*a080*/  @P3 STG.E desc[UR36][R4.64+0x364], R133 ;  /* 0x0003648504003986 */ /* 0x000fe2000c101924 */
[----:B0-----:R-:W-:Y:S01]  /*a090*/  FMUL R9, R134, R154 ;  /* 0x0000009a86097220 */ /* 0x001fe20000400000 */
[----:B------:R-:W-:-:S02]  /*a0a0*/  ISETP.GT.AND P3, PT, R0, RZ, P2 ;  /* 0x000000ff0000720c */ /* 0x000fc40001764270 */
[----:B------:R-:W-:Y:S02]  /*a0b0*/  ISETP.GT.AND P1, PT, R0, 0x8, P1 ;  /* 0x000000080000780c */ /* 0x000fe40000f24270 */
[----:B------:R-:W-:Y:S01]  /*a0c0*/  F2FP.TF32.F32.PACK_B R9, R9 ;  /* 0x00000009ff09723e */ /* 0x000fe200024050ff */
[----:B-1----:R-:W-:Y:S01]  /*a0d0*/  FMUL R11, R140, R154 ;  /* 0x0000009a8c0b7220 */ /* 0x002fe20000400000 */
[----:B------:R-:W-:-:S03]  /*a0e0*/  F2FP.TF32.F32.PACK_B R139, R139 ;  /* 0x0000008bff8b723e */ /* 0x000fc600024050ff */
[----:B------:R0:W-:Y:S01]  /*a0f0*/  @P0 STG.E desc[UR36][R6.64+0x360], R9 ;  /* 0x0003600906000986 */ /* 0x0001e2000c101924 */
[----:B------:R-:W-:Y:S02]  /*a100*/  F2FP.TF32.F32.PACK_B R141, R141 ;  /* 0x0000008dff8d723e */ /* 0x000fe400024050ff */
[----:B------:R-:W-:Y:S01]  /*a110*/  F2FP.TF32.F32.PACK_B R11, R11 ;  /* 0x0000000bff0b723e */ /* 0x000fe200024050ff */
[----:B------:R-:W-:Y:S01]  /*a120*/  @P4 STG.E desc[UR36][R6.64+0x364], R135 ;  /* 0x0003648706004986 */ /* 0x000fe2000c101924 */
[C---:B------:R-:W-:Y:S02]  /*a130*/  ISETP.GT.AND P4, PT, R3.reuse, 0xe8, PT ;  /* 0x000000e80300780c */ /* 0x040fe40003f84270 */
[----:B------:R-:W-:Y:S01]  /*a140*/  F2FP.TF32.F32.PACK_B R143, R143 ;  /* 0x0000008fff8f723e */ /* 0x000fe200024050ff */
[----:B------:R1:W-:Y:S01]  /*a150*/  @P5 STG.E desc[UR36][R4.64+0x380], R13 ;  /* 0x0003800d04005986 */ /* 0x0003e2000c101924 */
[----:B------:R-:W-:Y:S02]  /*a160*/  ISETP.GT.AND P5, PT, R3, 0xe9, PT ;  /* 0x000000e90300780c */ /* 0x000fe40003fa4270 */
[----:B------:R-:W-:Y:S01]  /*a170*/  F2FP.TF32.F32.PACK_B R145, R145 ;  /* 0x00000091ff91723e */ /* 0x000fe200024050ff */
[----:B------:R-:W-:Y:S01]  /*a180*/  @P3 STG.E desc[UR36][R4.64+0x384], R137 ;  /* 0x0003848904003986 */ /* 0x000fe2000c101924 */
[----:B------:R-:W-:Y:S01]  /*a190*/  ISETP.GT.AND P3, PT, R0, 0x8, P2 ;  /* 0x000000080000780c */ /* 0x000fe20001764270 */
[----:B0-----:R-:W-:Y:S01]  /*a1a0*/  FMUL R9, R138, R154 ;  /* 0x0000009a8a097220 */ /* 0x001fe20000400000 */
[----:B------:R-:W-:-:S02]  /*a1b0*/  ISETP.GT.AND P2, PT, R0, RZ, P4 ;  /* 0x000000ff0000720c */ /* 0x000fc40002744270 */
[C---:B------:R-:W-:Y:S02]  /*a1c0*/  ISETP.GT.AND P0, PT, R0.reuse, RZ, P5 ;  /* 0x000000ff0000720c */ /* 0x040fe40002f04270 */
[----:B------:R-:W-:Y:S01]  /*a1d0*/  ISETP.GT.AND P4, PT, R0, 0x8, P4 ;  /* 0x000000080000780c */ /* 0x000fe20002784270 */
[----:B-1----:R-:W-:Y:S01]  /*a1e0*/  FMUL R13, R142, R154 ;  /* 0x0000009a8e0d7220 */ /* 0x002fe20000400000 */
[----:B------:R-:W-:Y:S02]  /*a1f0*/  ISETP.GT.AND P5, PT, R0, 0x8, P5 ;  /* 0x000000080000780c */ /* 0x000fe40002fa4270 */
[----:B------:R-:W-:Y:S02]  /*a200*/  F2FP.TF32.F32.PACK_B R9, R9 ;  /* 0x00000009ff09723e */ /* 0x000fe400024050ff */
[----:B------:R-:W-:Y:S02]  /*a210*/  F2FP.TF32.F32.PACK_B R13, R13 ;  /* 0x0000000dff0d723e */ /* 0x000fe400024050ff */
[----:B------:R-:W-:Y:S01]  /*a220*/  F2FP.TF32.F32.PACK_B R147, R147 ;  /* 0x00000093ff93723e */ /* 0x000fe200024050ff */
[----:B------:R0:W-:Y:S01]  /*a230*/  @P1 STG.E desc[UR36][R6.64+0x380], R9 ;  /* 0x0003800906001986 */ /* 0x0001e2000c101924 */
[----:B------:R-:W-:-:S02]  /*a240*/  ISETP.GT.AND P1, PT, R3, 0xf8, PT ;  /* 0x000000f80300780c */ /* 0x000fc40003f24270 */
[----:B------:R-:W-:Y:S01]  /*a250*/  F2FP.TF32.F32.PACK_B R149, R149 ;  /* 0x00000095ff95723e */ /* 0x000fe200024050ff */
[----:B------:R-:W-:Y:S01]  /*a260*/  @P3 STG.E desc[UR36][R6.64+0x384], R139 ;  /* 0x0003848b06003986 */ /* 0x000fe2000c101924 */
[C---:B------:R-:W-:Y:S02]  /*a270*/  ISETP.GT.AND P3, PT, R3.reuse, 0xf0, PT ;  /* 0x000000f00300780c */ /* 0x040fe40003f64270 */
[----:B------:R-:W-:Y:S01]  /*a280*/  F2FP.TF32.F32.PACK_B R151, R151 ;  /* 0x00000097ff97723e */ /* 0x000fe200024050ff */
[----:B------:R1:W-:Y:S01]  /*a290*/  @P2 STG.E desc[UR36][R4.64+0x3a0], R11 ;  /* 0x0003a00b04002986 */ /* 0x0003e2000c101924 */
[----:B------:R-:W-:-:S03]  /*a2a0*/  ISETP.GT.AND P2, PT, R3, 0xf1, PT ;  /* 0x000000f10300780c */ /* 0x000fc60003f44270 */
[----:B------:R-:W-:Y:S01]  /*a2b0*/  @P0 STG.E desc[UR36][R4.64+0x3a4], R141 ;  /* 0x0003a48d04000986 */ /* 0x000fe2000c101924 */
[----:B------:R-:W-:Y:S01]  /*a2c0*/  ISETP.GT.AND P0, PT, R3, 0xf9, PT ;  /* 0x000000f90300780c */ /* 0x000fe20003f04270 */
[-C--:B------:R-:W-:Y:S01]  /*a2d0*/  FMUL R3, R144, R154.reuse ;  /* 0x0000009a90037220 */ /* 0x080fe20000400000 */
[-C--:B0-----:R-:W-:Y:S01]  /*a2e0*/  FMUL R9, R146, R154.reuse ;  /* 0x0000009a92097220 */ /* 0x081fe20000400000 */
[----:B------:R0:W-:Y:S01]  /*a2f0*/  @P4 STG.E desc[UR36][R6.64+0x3a0], R13 ;  /* 0x0003a00d06004986 */ /* 0x0001e2000c101924 */
[C---:B------:R-:W-:Y:S02]  /*a300*/  ISETP.GT.AND P4, PT, R0.reuse, RZ, P2 ;  /* 0x000000ff0000720c */ /* 0x040fe40001784270 */
[----:B------:R-:W-:Y:S01]  /*a310*/  F2FP.TF32.F32.PACK_B R3, R3 ;  /* 0x00000003ff03723e */ /* 0x000fe200024050ff */
[----:B------:R-:W-:Y:S01]  /*a320*/  @P5 STG.E desc[UR36][R6.64+0x3a4], R143 ;  /* 0x0003a48f06005986 */ /* 0x000fe2000c101924 */
[----:B------:R-:W-:Y:S01]  /*a330*/  ISETP.GT.AND P5, PT, R0, RZ, P3 ;  /* 0x000000ff0000720c */ /* 0x000fe20001fa4270 */
[----:B-1----:R-:W-:Y:S01]  /*a340*/  FMUL R11, R148, R154 ;  /* 0x0000009a940b7220 */ /* 0x002fe20000400000 */
[----:B------:R-:W-:-:S02]  /*a350*/  ISETP.GT.AND P3, PT, R0, 0x8, P3 ;  /* 0x000000080000780c */ /* 0x000fc40001f64270 */
[----:B------:R-:W-:Y:S02]  /*a360*/  ISETP.GT.AND P2, PT, R0, 0x8, P2 ;  /* 0x000000080000780c */ /* 0x000fe40001744270 */
[----:B------:R-:W-:Y:S01]  /*a370*/  F2FP.TF32.F32.PACK_B R9, R9 ;  /* 0x00000009ff09723e */ /* 0x000fe200024050ff */
[----:B0-----:R-:W-:Y:S01]  /*a380*/  FMUL R13, R150, R154 ;  /* 0x0000009a960d7220 */ /* 0x001fe20000400000 */
[----:B------:R-:W-:-:S04]  /*a390*/  F2FP.TF32.F32.PACK_B R11, R11 ;  /* 0x0000000bff0b723e */ /* 0x000fc800024050ff */
[----:B------:R-:W-:Y:S01]  /*a3a0*/  F2FP.TF32.F32.PACK_B R13, R13 ;  /* 0x0000000dff0d723e */ /* 0x000fe200024050ff */
[----:B------:R-:W-:Y:S01]  /*a3b0*/  @P5 STG.E desc[UR36][R4.64+0x3c0], R3 ;  /* 0x0003c00304005986 */ /* 0x000fe2000c101924 */
[C---:B------:R-:W-:Y:S02]  /*a3c0*/  ISETP.GT.AND P5, PT, R0.reuse, RZ, P1 ;  /* 0x000000ff0000720c */ /* 0x040fe40000fa4270 */
[C---:B------:R-:W-:Y:S01]  /*a3d0*/  ISETP.GT.AND P1, PT, R0.reuse, 0x8, P1 ;  /* 0x000000080000780c */ /* 0x040fe20000f24270 */
[----:B------:R-:W-:Y:S01]  /*a3e0*/  @P4 STG.E desc[UR36][R4.64+0x3c4], R145 ;  /* 0x0003c49104004986 */ /* 0x000fe2000c101924 */
[C---:B------:R-:W-:Y:S02]  /*a3f0*/  ISETP.GT.AND P4, PT, R0.reuse, RZ, P0 ;  /* 0x000000ff0000720c */ /* 0x040fe40000784270 */
[----:B------:R-:W-:Y:S01]  /*a400*/  ISETP.GT.AND P0, PT, R0, 0x8, P0 ;  /* 0x000000080000780c */ /* 0x000fe20000704270 */
[----:B------:R-:W-:Y:S04]  /*a410*/  @P3 STG.E desc[UR36][R6.64+0x3c0], R9 ;  /* 0x0003c00906003986 */ /* 0x000fe8000c101924 */
[----:B------:R-:W-:Y:S04]  /*a420*/  @P2 STG.E desc[UR36][R6.64+0x3c4], R147 ;  /* 0x0003c49306002986 */ /* 0x000fe8000c101924 */
[----:B------:R-:W-:Y:S04]  /*a430*/  @P5 STG.E desc[UR36][R4.64+0x3e0], R11 ;  /* 0x0003e00b04005986 */ /* 0x000fe8000c101924 */
[----:B------:R0:W-:Y:S02]  /*a440*/  @P4 STG.E desc[UR36][R4.64+0x3e4], R149 ;  /* 0x0003e49504004986 */ /* 0x0001e4000c101924 */
[----:B0-----:R-:W-:-:S02]  /*a450*/  @P1 IMAD.MOV.U32 R4, RZ, RZ, R6 ;  /* 0x000000ffff041224 */ /* 0x001fc400078e0006 */
[----:B------:R-:W-:-:S05]  /*a460*/  @P1 IMAD.MOV.U32 R5, RZ, RZ, R7 ;  /* 0x000000ffff051224 */ /* 0x000fca00078e0007 */
[----:B------:R0:W-:Y:S04]  /*a470*/  @P1 STG.E desc[UR36][R4.64+0x3e0], R13 ;  /* 0x0003e00d04001986 */ /* 0x0001e8000c101924 */
[----:B------:R0:W-:Y:S02]  /*a480*/  @P0 STG.E desc[UR36][R6.64+0x3e4], R151 ;  /* 0x0003e49706000986 */ /* 0x0001e4000c101924 */
.L_x_282:
[----:B------:R-:W-:Y:S05]  /*a490*/  BSYNC B0 ;  /* 0x0000000000007941 */ /* 0x000fea0003800000 */
.L_x_28:
[----:B------:R-:W-:Y:S01]  /*a4a0*/  ULDC UR4, c[0x0][0xc] ;  /* 0x0000030000047ab9 */ /* 0x000fe20000000800 */
[----:B------:R-:W-:Y:S01]  /*a4b0*/  ULDC UR5, c[0x0][0x10] ;  /* 0x0000040000057ab9 */ /* 0x000fe20000000800 */
[----:B0-----:R-:W0:Y:S01]  /*a4c0*/  LDC R3, c[0x0][0x14] ;  /* 0x00000500ff037b82 */ /* 0x001e220000000800 */
[----:B------:R-:W-:Y:S01]  /*a4d0*/  UIMAD.WIDE.U32 UR4, UR4, UR5, URZ ;  /* 0x00000005040472a5 */ /* 0x000fe2000f8e003f */
[----:B------:R-:W-:Y:S01]  /*a4e0*/  PRMT R0, RZ, 0x7610, R0 ;  /* 0x00007610ff007816 */ /* 0x000fe20000000000 */
[----:B-----5:R-:W-:Y:S02]  /*a4f0*/  IMAD.MOV.U32 R152, RZ, RZ, -0x1 ;  /* 0xffffffffff987424 */ /* 0x020fe400078e00ff */
[----:B------:R-:W-:Y:S02]  /*a500*/  IMAD.MOV.U32 R23, RZ, RZ, -0x1 ;  /* 0xffffffffff177424 */ /* 0x000fe400078e00ff */
[----:B0-----:R-:W-:-:S04]  /*a510*/  IMAD.WIDE.U32 R16, R3, UR4, R16 ;  /* 0x0000000403107c25 */ /* 0x001fc8000f8e0010 */
[----:B------:R-:W-:Y:S01]  /*a520*/  IMAD R3, R3, UR5, RZ ;  /* 0x0000000503037c24 */ /* 0x000fe2000f8e02ff */
[----:B------:R-:W-:Y:S02]  /*a530*/  ULDC.64 UR4, c[0x0][0x650] ;  /* 0x0001940000047ab9 */ /* 0x000fe40000000a00 */
[----:B------:R-:W-:Y:S01]  /*a540*/  ISETP.GE.U32.AND P0, PT, R16, UR4, PT ;  /* 0x0000000410007c0c */ /* 0x000fe2000bf06070 */
[----:B------:R-:W-:-:S05]  /*a550*/  IMAD.IADD R17, R17, 0x1, R3 ;  /* 0x0000000111117824 */ /* 0x000fca00078e0203 */
[----:B------:R-:W-:-:S13]  /*a560*/  ISETP.GE.U32.AND.EX P0, PT, R17, UR5, PT, P0 ;  /* 0x0000000511007c0c */ /* 0x000fda000bf06100 */
[----:B------:R-:W-:Y:S05]  /*a570*/  @P0 BRA `(.L_x_283) ;  /* 0x0000000400640947 */ /* 0x000fea0003800000 */
[----:B------:R-:W0:Y:S01]  /*a580*/  S2R R12, SR_CTAID.X ;  /* 0x00000000000c7919 */ /* 0x000e220000002500 */
[----:B----4-:R-:W4:Y:S01]  /*a590*/  LDC.64 R10, c[0x0][0x628] ;  /* 0x00018a00ff0a7b82 */ /* 0x010f220000000a00 */
[----:B------:R-:W-:Y:S01]  /*a5a0*/  ULDC UR4, c[0x0][0x150] ;  /* 0x0000540000047ab9 */ /* 0x000fe20000000800 */
[----:B-123--:R-:W-:Y:S01]  /*a5b0*/  IMAD.MOV.U32 R8, RZ, RZ, R16 ;  /* 0x000000ffff087224 */ /* 0x00efe200078e0010 */
[----:B------:R-:W1:Y:S01]  /*a5c0*/  S2R R24, SR_CTAID.Y ;  /* 0x0000000000187919 */ /* 0x000e620000002600 */
[----:B------:R-:W-:-:S04]  /*a5d0*/  IMAD.MOV.U32 R9, RZ, RZ, R17 ;  /* 0x000000ffff097224 */ /* 0x000fc800078e0011 */
[----:B------:R-:W2:Y:S08]  /*a5e0*/  LDC R21, c[0x0][0x144] ;  /* 0x00005100ff157b82 */ /* 0x000eb00000000800 */
[----:B------:R-:W3:Y:S08]  /*a5f0*/  LDC R0, c[0x0][0x630] ;  /* 0x00018c00ff007b82 */ /* 0x000ef00000000800 */
[----:B------:R-:W1:Y:S01]  /*a600*/  LDC.64 R14, c[0x0][0x620] ;  /* 0x00018800ff0e7b82 */ /* 0x000e620000000a00 */
[----:B----4-:R-:W-:-:S04]  /*a610*/  ISETP.NE.U32.AND P0, PT, R10, RZ, PT ;  /* 0x000000ff0a00720c */ /* 0x010fc80003f05070 */
[----:B------:R-:W-:Y:S02]  /*a620*/  ISETP.NE.AND.EX P0, PT, R11, RZ, PT, P0 ;  /* 0x000000ff0b00720c */ /* 0x000fe40003f05300 */
[----:B0-----:R-:W-:-:S05]  /*a630*/  I2FP.F32.U32 R3, R12 ;  /* 0x0000000c00037245 */ /* 0x001fca0000201000 */
[----:B------:R-:W-:-:S04]  /*a640*/  FMUL R3, R3, UR4 ;  /* 0x0000000403037c20 */ /* 0x000fc80008400000 */
[----:B------:R0:W4:Y:S02]  /*a650*/  F2I.U32.TRUNC.NTZ R20, R3 ;  /* 0x0000000300147305 */ /* 0x000124000020f000 */
[----:B--23--:R-:W-:Y:S05]  /*a660*/  @!P0 BRA `(.L_x_284) ;  /* 0x0000000000288947 */ /* 0x00cfea0003800000 */
[----:B0-----:R-:W0:Y:S02]  /*a670*/  LDC R3, c[0x0][0x634] ;  /* 0x00018d00ff037b82 */ /* 0x001e240000000800 */
        /* <DEDUP_REMOVED lines=9> */
.L_x_284:
[----:B------:R-:W2:Y:S01]  /*a710*/  LDC.64 R30, c[0x0][0x640] ;  /* 0x00019000ff1e7b82 */ /* 0x000ea20000000a00 */
[-CC-:B------:R-:W-:Y:S01]  /*a720*/  SHF.R.U64 R23, R8, R0.reuse, R9.reuse ;  /* 0x0000000008177219 */ /* 0x180fe20000001209 */
[----:B----4-:R-:W-:Y:S01]  /*a730*/  IMAD.MOV R20, RZ, RZ, -R20 ;  /* 0x000000ffff147224 */ /* 0x010fe200078e0a14 */
[----:B------:R-:W-:Y:S01]  /*a740*/  SHF.R.U32.HI R0, RZ, R0, R9 ;  /* 0x00000000ff007219 */ /* 0x000fe20000011609 */
[----:B------:R-:W-:Y:S01]  /*a750*/  ULDC UR4, c[0x0][0x154] ;  /* 0x0000550000047ab9 */ /* 0x000fe20000000800 */
[----:B0-----:R-:W-:Y:S01]  /*a760*/  IADD3 R3, P0, RZ, -R23, RZ ;  /* 0x80000017ff037210 */ /* 0x001fe20007f1e0ff */
[----:B------:R-:W-:Y:S02]  /*a770*/  IMAD R26, R21, R20, R12 ;  /* 0x00000014151a7224 */ /* 0x000fe400078e020c */
[----:B------:R-:W0:Y:S01]  /*a780*/  LDC R6, c[0x0][0x618] ;  /* 0x00018600ff067b82 */ /* 0x000e220000000800 */
[----:B------:R-:W-:Y:S02]  /*a790*/  IMAD.MOV.U32 R7, RZ, RZ, 0x1 ;  /* 0x00000001ff077424 */ /* 0x000fe400078e00ff */
[----:B------:R-:W-:-:S04]  /*a7a0*/  IMAD.X R5, RZ, RZ, ~R0, P0 ;  /* 0x000000ffff057224 */ /* 0x000fc800000e0e00 */
[-C--:B-1----:R-:W-:Y:S01]  /*a7b0*/  IMAD R0, R5, R14.reuse, RZ ;  /* 0x0000000e05007224 */ /* 0x082fe200078e02ff */
[----:B------:R-:W1:Y:S01]  /*a7c0*/  LDC R8, c[0x0][0x608] ;  /* 0x00018200ff087b82 */ /* 0x000e620000000800 */
[----:B------:R-:W-:-:S04]  /*a7d0*/  IMAD.WIDE.U32 R4, R3, R14, R16 ;  /* 0x0000000e03047225 */ /* 0x000fc800078e0010 */
[----:B------:R-:W-:Y:S01]  /*a7e0*/  IMAD R3, R3, R15, R0 ;  /* 0x0000000f03037224 */ /* 0x000fe200078e0200 */
[----:B------:R-:W-:Y:S02]  /*a7f0*/  I2FP.F32.U32 R0, R24 ;  /* 0x0000001800007245 */ /* 0x000fe40000201000 */
[----:B------:R-:W3:Y:S01]  /*a800*/  LDC R28, c[0x0][0x658] ;  /* 0x00019600ff1c7b82 */ /* 0x000ee20000000800 */
[----:B------:R-:W-:Y:S01]  /*a810*/  IMAD.IADD R3, R5, 0x1, R3 ;  /* 0x0000000105037824 */ /* 0x000fe200078e0203 */
[----:B--2---:R-:W-:Y:S01]  /*a820*/  ISETP.NE.U32.AND P0, PT, R30, RZ, PT ;  /* 0x000000ff1e00720c */ /* 0x004fe20003f05070 */
[----:B------:R-:W-:Y:S01]  /*a830*/  FMUL R0, R0, UR4 ;  /* 0x0000000400007c20 */ /* 0x000fe20008400000 */
[----:B------:R-:W-:Y:S02]  /*a840*/  IMAD.MOV.U32 R5, RZ, RZ, -0x1 ;  /* 0xffffffffff057424 */ /* 0x000fe400078e00ff */
[----:B------:R-:W-:Y:S01]  /*a850*/  ISETP.NE.AND.EX P0, PT, R31, RZ, PT, P0 ;  /* 0x000000ff1f00720c */ /* 0x000fe20003f05300 */
[----:B------:R2:W4:Y:S01]  /*a860*/  F2I.U32.TRUNC.NTZ R13, R0 ;  /* 0x00000000000d7305 */ /* 0x000522000020f000 */
[----:B------:R-:W2:Y:S01]  /*a870*/  LDC R15, c[0x0][0x148] ;  /* 0x00005200ff0f7b82 */ /* 0x000ea20000000800 */
[----:B0-----:R-:W-:-:S02]  /*a880*/  SHF.R.U64 R12, R4, R6, R3 ;  /* 0x00000006040c7219 */ /* 0x001fc40000001203 */
[----:B------:R-:W-:-:S05]  /*a890*/  SHF.R.U32.HI R3, RZ, R6, R3 ;  /* 0x00000006ff037219 */ /* 0x000fca0000011603 */
[----:B------:R-:W0:Y:S01]  /*a8a0*/  LDC R20, c[0x0][0x600] ;  /* 0x00018000ff147b82 */ /* 0x000e220000000800 */
[-CC-:B-1----:R-:W-:Y:S02]  /*a8b0*/  SHF.R.U64 R10, R12, R8.reuse, R3.reuse ;  /* 0x000000080c0a7219 */ /* 0x182fe40000001203 */
[----:B------:R-:W-:-:S05]  /*a8c0*/  SHF.R.U32.HI R3, RZ, R8, R3 ;  /* 0x00000008ff037219 */ /* 0x000fca0000011603 */
[----:B------:R-:W1:Y:S01]  /*a8d0*/  LDC R21, c[0x0][0x648] ;  /* 0x00019200ff157b82 */ /* 0x000e620000000800 */
[-C--:B---3--:R-:W-:Y:S02]  /*a8e0*/  SHF.L.U32 R4, R5, R28.reuse, RZ ;  /* 0x0000001c05047219 */ /* 0x088fe400000006ff */
[-CC-:B------:R-:W-:Y:S02]  /*a8f0*/  SHF.R.U64 R14, R10, R28.reuse, R3.reuse ;  /* 0x0000001c0a0e7219 */ /* 0x180fe40000001203 */
[----:B------:R-:W-:Y:S02]  /*a900*/  SHF.R.U32.HI R5, RZ, R28, R3 ;  /* 0x0000001cff057219 */ /* 0x000fe40000011603 */
[----:B------:R-:W-:Y:S01]  /*a910*/  LOP3.LUT R153, RZ, R4, RZ, 0x33, !PT ;  /* 0x00000004ff997212 */ /* 0x000fe200078e33ff */
[----:B------:R-:W3:Y:S01]  /*a920*/  LDC R25, c[0x0][0x638] ;  /* 0x00018e00ff197b82 */ /* 0x000ee20000000800 */
[----:B------:R-:W-:Y:S01]  /*a930*/  SHF.L.U32 R28, R7, R28, RZ ;  /* 0x0000001c071c7219 */ /* 0x000fe200000006ff */
[----:B------:R-:W-:-:S06]  /*a940*/  IMAD.MOV.U32 R4, RZ, RZ, R14 ;  /* 0x000000ffff047224 */ /* 0x000fcc00078e000e */
[----:B------:R-:W0:Y:S01]  /*a950*/  LDC R27, c[0x0][0x610] ;  /* 0x00018400ff1b7b82 */ /* 0x000e220000000800 */
[----:B----4-:R-:W-:Y:S05]  /*a960*/  @!P0 BRA `(.L_x_285) ;  /* 0x0000000000288947 */ /* 0x010fea0003800000 */
[----:B------:R-:W4:Y:S02]  /*a970*/  LDC R3, c[0x0][0x64c] ;  /* 0x00019300ff037b82 */ /* 0x000f240000000800 */
[----:B----4-:R-:W-:-:S05]  /*a980*/  IADD3 R3, P0, R14, R3, RZ ;  /* 0x000000030e037210 */ /* 0x010fca0007f1e0ff */
        /* <DEDUP_REMOVED lines=8> */
.L_x_285:
[----:B------:R-:W-:Y:S01]  /*aa10*/  ISETP.NE.AND P0, PT, R2, 0x1, PT ;  /* 0x000000010200780c */ /* 0x000fe20003f05270 */
[----:B------:R-:W-:Y:S01]  /*aa20*/  IMAD.MOV R13, RZ, RZ, -R13 ;  /* 0x000000ffff0d7224 */ /* 0x000fe200078e0a0d */
[----:B-12---:R-:W-:Y:S01]  /*aa30*/  SHF.R.U64 R0, R4, R21, R5 ;  /* 0x0000001504007219 */ /* 0x006fe20000001205 */
[----:B0-----:R-:W-:Y:S01]  /*aa40*/  VIADD R5, R20, 0xffffffff ;  /* 0xffffffff14057836 */ /* 0x001fe20000000000 */
[----:B------:R-:W-:-:S03]  /*aa50*/  LOP3.LUT R153, R10, R153, RZ, 0xc0, !PT ;  /* 0x000000990a997212 */ /* 0x000fc600078ec0ff */
[----:B------:R-:W-:Y:S01]  /*aa60*/  IMAD.MOV R3, RZ, RZ, -R0 ;  /* 0x000000ffff037224 */ /* 0x000fe200078e0a00 */
[----:B------:R-:W-:Y:S01]  /*aa70*/  LOP3.LUT R5, R12, R5, RZ, 0xc0, !PT ;  /* 0x000000050c057212 */ /* 0x000fe200078ec0ff */
[----:B------:R-:W-:Y:S02]  /*aa80*/  IMAD R153, R28, R0, R153 ;  /* 0x000000001c997224 */ /* 0x000fe400078e0299 */
[----:B---3--:R-:W-:Y:S02]  /*aa90*/  IMAD R0, R3, R25, R14 ;  /* 0x0000001903007224 */ /* 0x008fe400078e020e */
[----:B------:R-:W-:Y:S02]  /*aaa0*/  @P0 IMAD R26, R15, R13, R24 ;  /* 0x0000000d0f1a0224 */ /* 0x000fe400078e0218 */
[----:B------:R-:W-:Y:S02]  /*aab0*/  IMAD R4, R0, R20, R5 ;  /* 0x0000001400047224 */ /* 0x000fe400078e0205 */
[----:B------:R-:W-:-:S02]  /*aac0*/  IMAD R153, R153, R27, R26 ;  /* 0x0000001b99997224 */ /* 0x000fc400078e021a */
[----:B------:R-:W-:-:S03]  /*aad0*/  IMAD.MOV.U32 R3, RZ, RZ, 0x1 ;  /* 0x00000001ff037424 */ /* 0x000fc600078e00ff */
[----:B------:R-:W-:Y:S02]  /*aae0*/  SEL R152, R4, R153, !P0 ;  /* 0x0000009904987207 */ /* 0x000fe40004000000 */
[----:B------:R-:W-:Y:S02]  /*aaf0*/  PRMT R0, R3, 0x7610, R0 ;  /* 0x0000761003007816 */ /* 0x000fe40000000000 */
[----:B------:R-:W-:-:S07]  /*ab00*/  SEL R153, R153, R4, !P0 ;  /* 0x0000000499997207 */ /* 0x000fce0004000000 */
.L_x_283:
[----:B------:R-:W-:-:S13]  /*ab10*/  LOP3.LUT P0, RZ, R0, 0xff, RZ, 0xc0, !PT ;  /* 0x000000ff00ff7812 */ /* 0x000fda000780c0ff */
[----:B------:R-:W-:Y:S05]  /*ab20*/  @P0 BRA `(.L_x_286) ;  /* 0xffffff6000f80947 */ /* 0x000fea000383ffff */
[----:B------:R-:W-:Y:S05]  /*ab30*/  EXIT ;  /* 0x000000000000794d */ /* 0x000fea0003800000 */
.L_x_3:
[----:B0-----:R-:W-:Y:S01]  /*ab40*/  ULDC.64 UR4, c[0x0][0x650] ;  /* 0x0001940000047ab9 */ /* 0x001fe20000000a00 */
        /* <DEDUP_REMOVED lines=25> */
.L_x_288:
[--C-:B------:R-:W-:Y:S01]  /*ace0*/  SHF.R.U64 R12, R10, R14, R11.reuse ;  /* 0x0000000e0a0c7219 */ /* 0x100fe2000000120b */
[----:B------:R-:W0:Y:S01]  /*acf0*/  LDC R22, c[0x0][0x618] ;  /* 0x00018600ff167b82 */ /* 0x000e220000000800 */
[----:B------:R-:W-:Y:S01]  /*ad00*/  I2FP.F32.U32 R6, R4 ;  /* 0x0000000400067245 */ /* 0x000fe20000201000 */
[----:B------:R-:W-:Y:S01]  /*ad10*/  ULDC UR4, c[0x0][0x150] ;  /* 0x0000540000047ab9 */ /* 0x000fe20000000800 */
[----:B------:R-:W-:Y:S02]  /*ad20*/  SHF.R.U32.HI R5, RZ, R14, R11 ;  /* 0x0000000eff057219 */ /* 0x000fe4000001160b */
[----:B------:R-:W-:Y:S01]  /*ad30*/  IADD3 R9, P0, RZ, -R12, RZ ;  /* 0x8000000cff097210 */ /* 0x000fe20007f1e0ff */
[----:B------:R-:W-:Y:S01]  /*ad40*/  FMUL R11, R6, UR4 ;  /* 0x00000004060b7c20 */ /* 0x000fe20008400000 */
[----:B------:R-:W-:Y:S01]  /*ad50*/  ULDC UR4, c[0x0][0x154] ;  /* 0x0000550000047ab9 */ /* 0x000fe20000000800 */
[----:B------:R-:W1:Y:S02]  /*ad60*/  LDC.64 R24, c[0x0][0x640] ;  /* 0x00019000ff187b82 */ /* 0x000e640000000a00 */
[----:B------:R-:W-:-:S02]  /*ad70*/  IMAD.X R5, RZ, RZ, ~R5, P0 ;  /* 0x000000ffff057224 */ /* 0x000fc400000e0e05 */
[----:B------:R-:W2:Y:S01]  /*ad80*/  F2I.U32.TRUNC.NTZ R11, R11 ;  /* 0x0000000b000b7305 */ /* 0x000ea2000020f000 */
[----:B------:R-:W-:-:S03]  /*ad90*/  IMAD.WIDE.U32 R6, R9, R20, R16 ;  /* 0x0000001409067225 */ /* 0x000fc600078e0010 */
[----:B------:R-:W3:Y:S01]  /*ada0*/  LDC R13, c[0x0][0x144] ;  /* 0x00005100ff0d7b82 */ /* 0x000ee20000000800 */
[----:B------:R-:W-:-:S04]  /*adb0*/  IMAD R8, R5, R20, RZ ;  /* 0x0000001405087224 */ /* 0x000fc800078e02ff */
[----:B------:R-:W-:Y:S02]  /*adc0*/  IMAD R5, R9, R21, R8 ;  /* 0x0000001509057224 */ /* 0x000fe400078e0208 */
[----:B------:R-:W-:Y:S01]  /*add0*/  IMAD.MOV.U32 R8, RZ, RZ, -0x1 ;  /* 0xffffffffff087424 */ /* 0x000fe200078e00ff */
[----:B------:R-:W4:Y:S01]  /*ade0*/  LDC R14, c[0x0][0x608] ;  /* 0x00018200ff0e7b82 */ /* 0x000f220000000800 */
[----:B------:R-:W-:Y:S01]  /*adf0*/  IMAD.IADD R5, R7, 0x1, R5 ;  /* 0x0000000107057824 */ /* 0x000fe200078e0205 */
[----:B------:R-:W-:-:S04]  /*ae00*/  I2FP.F32.U32 R7, R3 ;  /* 0x0000000300077245 */ /* 0x000fc80000201000 */
[-C--:B0-----:R-:W-:Y:S01]  /*ae10*/  SHF.R.U64 R10, R6, R22.reuse, R5 ;  /* 0x00000016060a7219 */ /* 0x081fe20000001205 */
[----:B--2---:R-:W-:Y:S01]  /*ae20*/  IMAD.MOV R6, RZ, RZ, -R11 ;  /* 0x000000ffff067224 */ /* 0x004fe200078e0a0b */
[----:B------:R-:W0:Y:S01]  /*ae30*/  LDC R9, c[0x0][0x658] ;  /* 0x00019600ff097b82 */ /* 0x000e220000000800 */
[----:B-1----:R-:W-:Y:S01]  /*ae40*/  ISETP.NE.U32.AND P0, PT, R24, RZ, PT ;  /* 0x000000ff1800720c */ /* 0x002fe20003f05070 */
[----:B------:R-:W-:Y:S01]  /*ae50*/  FMUL R7, R7, UR4 ;  /* 0x0000000407077c20 */ /* 0x000fe20008400000 */
[----:B------:R-:W-:Y:S02]  /*ae60*/  SHF.R.U32.HI R5, RZ, R22, R5 ;  /* 0x00000016ff057219 */ /* 0x000fe40000011605 */
[----:B------:R-:W-:-:S03]  /*ae70*/  ISETP.NE.AND.EX P0, PT, R25, RZ, PT, P0 ;  /* 0x000000ff1900720c */ /* 0x000fc60003f05300 */
[----:B------:R-:W1:Y:S01]  /*ae80*/  LDC R20, c[0x0][0x148] ;  /* 0x00005200ff147b82 */ /* 0x000e620000000800 */
[----:B---3--:R-:W-:Y:S02]  /*ae90*/  IMAD R23, R13, R6, R4 ;  /* 0x000000060d177224 */ /* 0x008fe400078e0204 */
[----:B------:R-:W-:-:S05]  /*aea0*/  IMAD.MOV.U32 R6, RZ, RZ, 0x1 ;  /* 0x00000001ff067424 */ /* 0x000fca00078e00ff */
[----:B------:R-:W2:Y:S01]  /*aeb0*/  LDC R21, c[0x0][0x600] ;  /* 0x00018000ff157b82 */ /* 0x000ea20000000800 */
[-CC-:B----4-:R-:W-:Y:S02]  /*aec0*/  SHF.R.U64 R13, R10, R14.reuse, R5.reuse ;  /* 0x0000000e0a0d7219 */ /* 0x190fe40000001205 */
[----:B------:R-:W-:Y:S02]  /*aed0*/  SHF.R.U32.HI R4, RZ, R14, R5 ;  /* 0x0000000eff047219 */ /* 0x000fe40000011605 */
[----:B------:R3:W4:Y:S03]  /*aee0*/  F2I.U32.TRUNC.NTZ R14, R7 ;  /* 0x00000007000e7305 */ /* 0x000726000020f000 */
[----:B------:R-:W1:Y:S01]  /*aef0*/  LDC R26, c[0x0][0x648] ;  /* 0x00019200ff1a7b82 */ /* 0x000e620000000800 */
[-C--:B0-----:R-:W-:Y:S02]  /*af00*/  SHF.R.U64 R15, R13, R9.reuse, R4 ;  /* 0x000000090d0f7219 */ /* 0x081fe40000001204 */
[----:B------:R-:W-:-:S02]  /*af10*/  SHF.L.U32 R8, R8, R9, RZ ;  /* 0x0000000908087219 */ /* 0x000fc400000006ff */
[-C--:B------:R-:W-:Y:S01]  /*af20*/  SHF.R.U32.HI R5, RZ, R9.reuse, R4 ;  /* 0x00000009ff057219 */ /* 0x080fe20000011604 */
[----:B------:R-:W-:Y:S01]  /*af30*/  IMAD.MOV.U32 R4, RZ, RZ, R15 ;  /* 0x000000ffff047224 */ /* 0x000fe200078e000f */
[----:B------:R-:W-:Y:S01]  /*af40*/  SHF.L.U32 R22, R6, R9, RZ ;  /* 0x0000000906167219 */ /* 0x000fe200000006ff */
[----:B------:R-:W0:Y:S01]  /*af50*/  LDC R27, c[0x0][0x638] ;  /* 0x00018e00ff1b7b82 */ /* 0x000e220000000800 */
[----:B------:R-:W-:-:S07]  /*af60*/  LOP3.LUT R28, RZ, R8, RZ, 0x33, !PT ;  /* 0x00000008ff1c7212 */ /* 0x000fce00078e33ff */
        /* <DEDUP_REMOVED lines=12> */
.L_x_289:
[----:B------:R-:W-:Y:S01]  /*b030*/  ISETP.NE.AND P0, PT, R2, 0x1, PT ;  /* 0x000000010200780c */ /* 0x000fe20003f05270 */
[----:B--2---:R-:W-:Y:S01]  /*b040*/  VIADD R7, R21, 0xffffffff ;  /* 0xffffffff15077836 */ /* 0x004fe20000000000 */
[----:B-1----:R-:W-:Y:S01]  /*b050*/  SHF.R.U64 R5, R4, R26, R5 ;  /* 0x0000001a04057219 */ /* 0x002fe20000001205 */
[----:B------:R-:W-:Y:S01]  /*b060*/  IMAD.MOV R14, RZ, RZ, -R14 ;  /* 0x000000ffff0e7224 */ /* 0x000fe200078e0a0e */
[----:B------:R-:W-:Y:S01]  /*b070*/  LOP3.LUT R4, R13, R28, RZ, 0xc0, !PT ;  /* 0x0000001c0d047212 */ /* 0x000fe200078ec0ff */
[----:B------:R-:W-:Y:S01]  /*b080*/  IMAD.MOV.U32 R8, RZ, RZ, R12 ;  /* 0x000000ffff087224 */ /* 0x000fe200078e000c */
[----:B------:R-:W-:Y:S01]  /*b090*/  LOP3.LUT R10, R10, R7, RZ, 0xc0, !PT ;  /* 0x000000070a0a7212 */ /* 0x000fe200078ec0ff */
[----:B------:R-:W-:Y:S02]  /*b0a0*/  IMAD.MOV R6, RZ, RZ, -R5 ;  /* 0x000000ffff067224 */ /* 0x000fe400078e0a05 */
[----:B------:R-:W-:-:S04]  /*b0b0*/  IMAD R4, R22, R5, R4 ;  /* 0x0000000516047224 */ /* 0x000fc800078e0204 */
[----:B------:R-:W-:Y:S02]  /*b0c0*/  @P0 IMAD R23, R20, R14, R3 ;  /* 0x0000000e14170224 */ /* 0x000fe400078e0203 */
[----:B0-----:R-:W-:Y:S02]  /*b0d0*/  IMAD R3, R6, R27, R15 ;  /* 0x0000001b06037224 */ /* 0x001fe400078e020f */
[----:B------:R-:W-:Y:S02]  /*b0e0*/  IMAD R7, R4, R29, R23 ;  /* 0x0000001d04077224 */ /* 0x000fe400078e0217 */
[----:B------:R-:W-:Y:S02]  /*b0f0*/  IMAD R4, R3, R21, R10 ;  /* 0x0000001503047224 */ /* 0x000fe400078e020a */
[----:B------:R-:W-:-:S03]  /*b100*/  IMAD.MOV.U32 R6, RZ, RZ, 0x1 ;  /* 0x00000001ff067424 */ /* 0x000fc600078e00ff */
[----:B------:R-:W-:Y:S02]  /*b110*/  SEL R9, R4, R7, !P0 ;  /* 0x0000000704097207 */ /* 0x000fe40004000000 */
[----:B------:R-:W-:-:S07]  /*b120*/  SEL R7, R7, R4, !P0 ;  /* 0x0000000407077207 */ /* 0x000fce0004000000 */
.L_x_287:
[----:B------:R-:W-:-:S08]  /*b130*/  NOP ;  /* 0x0000000000007918 */ /* 0x000fd00000000000 */
[----:B------:R-:W0:-:S00]  /*b140*/  USETMAXREG.DEALLOC.CTAPOOL 0x28 ;  /* 0x00000028000079c8 */ /* 0x000e0000080e0500 */
[----:B0-----:R-:W-:-:S13]  /*b150*/  ISETP.NE.AND P0, PT, R0, RZ, PT ;  /* 0x000000ff0000720c */ /* 0x001fda0003f05270 */
[----:B------:R-:W-:Y:S05]  /*b160*/  @P0 EXIT ;  /* 0x000000000000094d */ /* 0x000fea0003800000 */
[----:B------:R-:W-:Y:S01]  /*b170*/  LOP3.LUT P0, RZ, R6, 0xff, RZ, 0xc0, !PT ;  /* 0x000000ff06ff7812 */ /* 0x000fe2000780c0ff */
[----:B------:R-:W-:Y:S02]  /*b180*/  IMAD.MOV.U32 R0, RZ, RZ, 0x1 ;  /* 0x00000001ff007424 */ /* 0x000fe400078e00ff */
[----:B------:R-:W-:-:S10]  /*b190*/  IMAD.MOV.U32 R12, RZ, RZ, RZ ;  /* 0x000000ffff0c7224 */ /* 0x000fd400078e00ff */
[----:B------:R-:W-:Y:S05]  /*b1a0*/  @!P0 BRA `(.L_x_290) ;  /* 0x0000000c00bc8947 */ /* 0x000fea0003800000 */
[----:B------:R-:W0:Y:S01]  /*b1b0*/  LDC R0, c[0x0][0x28c] ;  /* 0x0000a300ff007b82 */ /* 0x000e220000000800 */
[----:B------:R-:W-:Y:S01]  /*b1c0*/  ULDC UR21, c[0x0][0x658] ;  /* 0x0001960000157ab9 */ /* 0x000fe20000000800 */
[----:B------:R-:W-:Y:S01]  /*b1d0*/  UMOV UR5, 0xffffffff ;  /* 0xffffffff00057882 */ /* 0x000fe20000000000 */
[----:B------:R-:W-:Y:S01]  /*b1e0*/  ULDC UR4, c[0x0][0xc] ;  /* 0x0000030000047ab9 */ /* 0x000fe20000000800 */
[----:B------:R-:W-:Y:S01]  /*b1f0*/  USHF.L.U32 UR29, UR5, UR21, URZ ;  /* 0x00000015051d7299 */ /* 0x000fe2000800063f */
[C---:B------:R-:W-:Y:S01]  /*b200*/  LOP3.LUT P2, RZ, R18.reuse, 0x7f, RZ, 0xc0, !PT ;  /* 0x0000007f12ff7812 */ /* 0x040fe2000784c0ff */
[----:B------:R-:W-:Y:S01]  /*b210*/  UMOV UR6, 0x1 ;  /* 0x0000000100067882 */ /* 0x000fe20000000000 */
[----:B------:R-:W-:Y:S01]  /*b220*/  ULDC UR5, c[0x0][0x10] ;  /* 0x0000040000057ab9 */ /* 0x000fe20000000800 */
[----:B------:R-:W-:Y:S01]  /*b230*/  LOP3.LUT P0, RZ, R18, 0x1f, RZ, 0xc0, !PT ;  /* 0x0000001f12ff7812 */ /* 0x000fe2000780c0ff */
[----:B------:R-:W-:Y:S01]  /*b240*/  UIMAD.WIDE.U32 UR4, UR4, UR5, URZ ;  /* 0x00000005040472a5 */ /* 0x000fe2000f8e003f */
[----:B------:R-:W-:Y:S01]  /*b250*/  BSSY B0, `(.L_x_290) ;  /* 0x00000e4000007945 */ /* 0x000fe20003800000 */
[----:B------:R-:W-:Y:S01]  /*b260*/  USHF.L.U32 UR21, UR6, UR21, URZ ;  /* 0x0000001506157299 */ /* 0x000fe2000800063f */
[----:B------:R-:W-:Y:S01]  /*b270*/  IMAD.MOV.U32 R13, RZ, RZ, 0x1 ;  /* 0x00000001ff0d7424 */ /* 0x000fe200078e00ff */
[----:B------:R-:W-:Y:S01]  /*b280*/  LOP3.LUT R11, R19, 0x2, RZ, 0xfc, !PT ;  /* 0x00000002130b7812 */ /* 0x000fe200078efcff */
[----:B------:R-:W-:Y:S01]  /*b290*/  ULDC UR6, c[0x0][0x14] ;  /* 0x0000050000067ab9 */ /* 0x000fe20000000800 */
[----:B------:R-:W-:Y:S01]  /*b2a0*/  PLOP3.LUT P0, PT, P0, P2, PT, 0x8a, 0x0 ;  /* 0x000000000000781c */ /* 0x000fe20000705172 */
[----:B------:R-:W-:Y:S01]  /*b2b0*/  UIMAD.WIDE.U32 UR14, UR4, UR6, URZ ;  /* 0x00000006040e72a5 */ /* 0x000fe2000f8e003f */
[----:B------:R-:W-:Y:S01]  /*b2c0*/  IMAD.MOV.U32 R12, RZ, RZ, RZ ;  /* 0x000000ffff0c7224 */ /* 0x000fe200078e00ff */
[----:B------:R-:W-:Y:S01]  /*b2d0*/  UIMAD UR37, UR5, UR6, URZ ;  /* 0x00000006052572a4 */ /* 0x000fe2000f8e023f */
[----:B------:R-:W-:Y:S01]  /*b2e0*/  ULDC UR13, c[0x0][0x600] ;  /* 0x00018000000d7ab9 */ /* 0x000fe20000000800 */
[----:B------:R-:W-:-:S02]  /*b2f0*/  ULOP3.LUT UR29, URZ, UR29, URZ, 0x33, !UPT ;  /* 0x0000001d3f1d7292 */ /* 0x000fc4000f8e333f */
[----:B------:R-:W-:Y:S01]  /*b300*/  UIADD3 UR13, UR13, -0x1, URZ ;  /* 0xffffffff0d0d7890 */ /* 0x000fe2000fffe03f */
[----:B0-----:R-:W-:Y:S01]  /*b310*/  VIADD R0, R0, 0x7f ;  /* 0x0000007f00007836 */ /* 0x001fe20000000000 */
[----:B------:R-:W-:Y:S01]  /*b320*/  UIADD3 UR37, UR15, UR37, URZ ;  /* 0x000000250f257290 */ /* 0x000fe2000fffe03f */
[----:B------:R-:W-:-:S03]  /*b330*/  ULDC.64 UR22, c[0x0][0x198] ;  /* 0x0000660000167ab9 */ /* 0x000fc60000000a00 */
[----:B------:R-:W-:-:S04]  /*b340*/  SHF.R.S32.HI R3, RZ, 0x1f, R0 ;  /* 0x0000001fff037819 */ /* 0x000fc80000011400 */
[----:B------:R-:W-:Y:S01]  /*b350*/  LEA.HI R3, R3, R0, RZ, 0x7 ;  /* 0x0000000003037211 */ /* 0x000fe200078f38ff */
[----:B------:R-:W-:-:S03]  /*b360*/  IMAD.MOV.U32 R0, RZ, RZ, 0x1 ;  /* 0x00000001ff007424 */ /* 0x000fc600078e00ff */
[----:B------:R-:W-:-:S05]  /*b370*/  SHF.R.S32.HI R3, RZ, 0x7, R3 ;  /* 0x00000007ff037819 */ /* 0x000fca0000011403 */
[----:B------:R-:W-:-:S07]  /*b380*/  VIADD R10, R3, 0x1 ;  /* 0x00000001030a7836 */ /* 0x000fce0000000000 */
.L_x_302:
[----:B------:R-:W-:-:S03]  /*b390*/  UMOV UR4, 0xffffffff ;  /* 0xffffffff00047882 */ /* 0x000fc60000000000 */
[----:B------:R-:W-:Y:S05]  /*b3a0*/  BRA.DIV UR4, `(.L_x_291) ;  /* 0x0000001204047947 */ /* 0x000fea000b800000 */
[----:B------:R-:W-:-:S13]  /*b3b0*/  ELECT P6, URZ, PT ;  /* 0x00000000003f782f */ /* 0x000fda00038c0000 */
.L_x_312:
[----:B------:R-:W0:Y:S01]  /*b3c0*/  LDC R4, c[0x0][0x28c] ;  /* 0x0000a300ff047b82 */ /* 0x000e220000000800 */
[----:B------:R-:W-:Y:S01]  /*b3d0*/  BSSY B1, `(.L_x_292) ;  /* 0x000005a000017945 */ /* 0x000fe20003800000 */
[----:B0-----:R-:W-:-:S13]  /*b3e0*/  ISETP.LT.OR P6, PT, R4, 0x1, !P6 ;  /* 0x000000010400780c */ /* 0x001fda00077c1670 */
[----:B------:R-:W-:Y:S05]  /*b3f0*/  @P6 BRA `(.L_x_293) ;  /* 0x00000004005c6947 */ /* 0x000fea0003800000 */
[----:B------:R-:W-:Y:S02]  /*b400*/  IMAD.SHL.U32 R15, R7, 0x80, RZ ;  /* 0x00000080070f7824 */ /* 0x000fe400078e00ff */
[----:B------:R-:W-:Y:S02]  /*b410*/  IMAD.SHL.U32 R18, R9, 0x100, RZ ;  /* 0x0000010009127824 */ /* 0x000fe400078e00ff */
[----:B------:R-:W-:Y:S02]  /*b420*/  IMAD.MOV.U32 R20, RZ, RZ, RZ ;  /* 0x000000ffff147224 */ /* 0x000fe400078e00ff */
[----:B------:R-:W-:Y:S02]  /*b430*/  IMAD.MOV.U32 R4, RZ, RZ, R10 ;  /* 0x000000ffff047224 */ /* 0x000fe400078e000a */
[----:B------:R-:W-:Y:S02]  /*b440*/  IMAD.MOV.U32 R5, RZ, RZ, R0 ;  /* 0x000000ffff057224 */ /* 0x000fe400078e0000 */
[----:B------:R-:W-:-:S07]  /*b450*/  IMAD.MOV.U32 R6, RZ, RZ, R12 ;  /* 0x000000ffff067224 */ /* 0x000fce00078e000c */
.L_x_297:
[----:B------:R-:W0:Y:S01]  /*b460*/  S2R R14, SR_CgaCtaId ;  /* 0x00000000000e7919 */ /* 0x000e220000008800 */
[----:B------:R-:W-:Y:S01]  /*b470*/  MOV R7, 0x400 ;  /* 0x0000040000077802 */ /* 0x000fe20000000f00 */
[----:B------:R-:W1:Y:S03]  /*b480*/  @!P2 LDC R9, c[0x0][0x500] ;  /* 0x00014000ff09ab82 */ /* 0x000e660000000800 */
[----:B0-----:R-:W-:Y:S02]  /*b490*/  LEA R21, R14, R7, 0x18 ;  /* 0x000000070e157211 */ /* 0x001fe400078ec0ff */
[----:B------:R-:W-:-:S03]  /*b4a0*/  SHF.L.U32 R7, R5, 0x1f, RZ ;  /* 0x0000001f05077819 */ /* 0x000fc600000006ff */
[----:B------:R-:W-:-:S04]  /*b4b0*/  IMAD R14, R6, 0x8, R21 ;  /* 0x00000008060e7824 */ /* 0x000fc800078e0215 */
[----:B------:R-:W0:Y:S02]  /*b4c0*/  SYNCS.PHASECHK.TRANS64.TRYWAIT P1, [R14+URZ+0x18], R7 ;  /* 0x000018070e0075a7 */ /* 0x000e24000802017f */
[----:B01----:R-:W-:Y:S05]  /*b4d0*/  @!P1 BRA `(.L_x_294) ;  /* 0x0000000c00d89947 */ /* 0x003fea0003800000 */
.L_x_313:
[----:B0-----:R-:W-:Y:S01]  /*b4e0*/  PRMT R7, R11, 0x9910, RZ ;  /* 0x000099100b077816 */ /* 0x001fe200000000ff */
[----:B------:R0:W-:Y:S03]  /*b4f0*/  @!P2 SYNCS.ARRIVE.TRANS64 RZ, [R14+URZ], R9 ;  /* 0x000000090effa9a7 */ /* 0x0001e6000800003f */
[----:B------:R-:W-:-:S13]  /*b500*/  ISETP.NE.AND P1, PT, R7, 0x2, PT ;  /* 0x000000020700780c */ /* 0x000fda0003f25270 */
[----:B0-----:R-:W-:Y:S05]  /*b510*/  @P1 BRA `(.L_x_295) ;  /* 0x0000000000041947 */ /* 0x001fea0003800000 */
[----:B------:R-:W-:Y:S01]  /*b520*/  BPT.TRAP 0x1 ;  /* 0x000000040000795c */ /* 0x000fe20000300000 */
.L_x_295:
[----:B------:R-:W-:Y:S05]  /*b530*/  @P0 BRA `(.L_x_296) ;  /* 0x0000000000040947 */ /* 0x000fea0003800000 */
[----:B------:R-:W-:Y:S01]  /*b540*/  BPT.TRAP 0x1 ;  /* 0x000000040000795c */ /* 0x000fe20000300000 */
.L_x_296:
[----:B------:R-:W-:Y:S01]  /*b550*/  R2UR UR56, R21 ;  /* 0x00000000153872ca */ /* 0x000fe200000e0000 */
[----:B------:R-:W-:Y:S01]  /*b560*/  IMAD R21, R6, 0x10000, R21 ;  /* 0x0001000006157824 */ /* 0x000fe200078e0215 */
[----:B------:R-:W-:Y:S01]  /*b570*/  R2UR UR10, R20 ;  /* 0x00000000140a72ca */ /* 0x000fe200000e0000 */
[----:B------:R-:W-:Y:S01]  /*b580*/  UIADD3 UR30, UP0, UR22, 0xf0, URZ ;  /* 0x000000f0161e7890 */ /* 0x000fe2000ff1e03f */
[----:B------:R-:W-:Y:S01]  /*b590*/  R2UR UR16, R6 ;  /* 0x00000000061072ca */ /* 0x000fe200000e0000 */
[----:B------:R-:W-:Y:S01]  /*b5a0*/  VIADD R4, R4, 0xffffffff ;  /* 0xffffffff04047836 */ /* 0x000fe20000000000 */
[----:B------:R-:W-:Y:S01]  /*b5b0*/  R2UR UR32, R21 ;  /* 0x00000000152072ca */ /* 0x000fe200000e0000 */
[----:B------:R-:W-:Y:S01]  /*b5c0*/  UIADD3.X UR31, URZ, UR23, URZ, UP0, !UPT ;  /* 0x000000173f1f7290 */ /* 0x000fe200087fe43f */
[----:B------:R-:W-:Y:S01]  /*b5d0*/  R2UR UR9, R14 ;  /* 0x000000000e0972ca */ /* 0x000fe200000e0000 */
[----:B------:R-:W-:Y:S01]  /*b5e0*/  UIADD3 UR6, UP1, UR22, 0x1f0, URZ ;  /* 0x000001f016067890 */ /* 0x000fe2000ff3e03f */
[----:B------:R-:W-:Y:S01]  /*b5f0*/  R2UR UR11, R15 ;  /* 0x000000000f0b72ca */ /* 0x000fe200000e0000 */
[----:B------:R-:W-:Y:S01]  /*b600*/  UMOV UR4, 0x0 ;  /* 0x0000000000047882 */ /* 0x000fe20000000000 */
[----:B------:R-:W-:Y:S01]  /*b610*/  R2UR UR12, R8 ;  /* 0x00000000080c72ca */ /* 0x000fe200000e0000 */
[----:B------:R-:W-:Y:S01]  /*b620*/  UIADD3 UR56, UR56, 0x30100, URZ ;  /* 0x0003010038387890 */ /* 0x000fe2000fffe03f */
[----:B------:R-:W-:Y:S01]  /*b630*/  R2UR UR59, R18 ;  /* 0x00000000123b72ca */ /* 0x000fe200000e0000 */
[----:B------:R-:W-:Y:S01]  /*b640*/  UIADD3 UR50, UR10, 0x20, URZ ;  /* 0x000000200a327890 */ /* 0x000fe2000fffe03f */
[----:B------:R-:W-:Y:S01]  /*b650*/  ISETP.GT.AND P3, PT, R4, 0x1, PT ;  /* 0x000000010400780c */ /* 0x000fe20003f64270 */
[----:B------:R-:W-:Y:S01]  /*b660*/  ULEA UR56, UR16, UR56, 0x11 ;  /* 0x0000003810387291 */ /* 0x000fe2000f8e883f */
[----:B------:R-:W-:Y:S01]  /*b670*/  VIADD R6, R6, 0x1 ;  /* 0x0000000106067836 */ /* 0x000fe20000000000 */
[----:B------:R-:W-:Y:S01]  /*b680*/  UIADD3 UR8, UR32, 0x100, URZ ;  /* 0x0000010020087890 */ /* 0x000fe2000fffe03f */
[----:B------:R-:W-:Y:S01]  /*b690*/  VIADD R20, R20, 0x80 ;  /* 0x0000008014147836 */ /* 0x000fe20000000000 */
[----:B------:R-:W-:-:S02]  /*b6a0*/  UIADD3 UR48, UR32, 0x4100, URZ ;  /* 0x0000410020307890 */ /* 0x000fc4000fffe03f */
[----:B------:R-:W-:Y:S01]  /*b6b0*/  UIADD3 UR42, UR10, 0x40, URZ ;  /* 0x000000400a2a7890 */ /* 0x000fe2000fffe03f */
[C---:B------:R-:W-:Y:S01]  /*b6c0*/  ISETP.NE.AND P1, PT, R6.reuse, 0x3, PT ;  /* 0x000000030600780c */ /* 0x040fe20003f25270 */
[----:B------:R-:W-:Y:S02]  /*b6d0*/  UIADD3 UR40, UR32, 0x8100, URZ ;  /* 0x0000810020287890 */ /* 0x000fe4000fffe03f */
[----:B------:R-:W-:Y:S01]  /*b6e0*/  UIADD3 UR34, UR10, 0x60, URZ ;  /* 0x000000600a227890 */ /* 0x000fe2000fffe03f */
[----:B------:R-:W-:Y:S01]  /*b6f0*/  SEL R14, RZ, 0x1, P1 ;  /* 0x00000001ff0e7807 */ /* 0x000fe20000800000 */
[----:B------:R-:W-:Y:S01]  /*b700*/  UIADD3 UR32, UR32, 0xc100, URZ ;  /* 0x0000c10020207890 */ /* 0x000fe2000fffe03f */
[----:B------:R-:W-:Y:S01]  /*b710*/  SEL R6, R6, RZ, P1 ;  /* 0x000000ff06067207 */ /* 0x000fe20000800000 */
[----:B------:R-:W-:Y:S01]  /*b720*/  UMOV UR5, 0x10000000 ;  /* 0x1000000000057882 */ /* 0x000fe20000000000 */
[----:B------:R-:W-:Y:S01]  /*b730*/  UIADD3.X UR7, URZ, UR23, URZ, UP1, !UPT ;  /* 0x000000173f077290 */ /* 0x000fe20008ffe43f */
[----:B------:R0:W-:Y:S01]  /*b740*/  UTMALDG.3D [UR8], [UR30], desc[UR4] ;  /* 0x000004081e0075b4 */ /* 0x0001e20008011000 */
[----:B------:R-:W-:Y:S01]  /*b750*/  UIADD3 UR24, UR56, 0x8000, URZ ;  /* 0x0000800038187890 */ /* 0x000fe2000fffe03f */
[----:B------:R-:W-:Y:S01]  /*b760*/  LOP3.LUT R5, R5, R14, RZ, 0x3c, !PT ;  /* 0x0000000e05057212 */ /* 0x000fe200078e3cff */
[----:B------:R-:W-:Y:S01]  /*b770*/  UIADD3 UR16, UR56, 0x10000, URZ ;  /* 0x0001000038107890 */ /* 0x000fe2000fffe03f */
[----:B------:R-:W-:Y:S01]  /*b780*/  UMOV UR49, UR9 ;  /* 0x0000000900317c82 */ /* 0x000fe20008000000 */
        /* <DEDUP_REMOVED lines=8> */
[----:B------:R1:W-:Y:S01]  /*b810*/  UTMALDG.3D [UR48], [UR30], desc[UR4] ;  /* 0x000004301e0075b4 */ /* 0x0003e20008011000 */
        /* <DEDUP_REMOVED lines=9> */
[----:B0-----:R-:W-:Y:S01]  /*b8b0*/  UIADD3 UR8, UR56, 0x18000, URZ ;  /* 0x0001800038087890 */ /* 0x001fe2000fffe03f */
[----:B------:R-:W-:Y:S01]  /*b8c0*/  UMOV UR19, UR59 ;  /* 0x0000003b00137c82 */ /* 0x000fe20008000000 */
[----:B------:R-:W-:Y:S01]  /*b8d0*/  UMOV UR20, UR12 ;  /* 0x0000000c00147c82 */ /* 0x000fe20008000000 */
[----:B------:R-:W-:Y:S01]  /*b8e0*/  UMOV UR18, UR42 ;  /* 0x0000002a00127c82 */ /* 0x000fe20008000000 */
[----:B------:R-:W-:Y:S01]  /*b8f0*/  UMOV UR11, UR59 ;  /* 0x0000003b000b7c82 */ /* 0x000fe20008000000 */
[----:B------:R1:W-:Y:S01]  /*b900*/  UTMALDG.3D [UR32], [UR30], desc[UR4] ;  /* 0x000004201e0075b4 */ /* 0x0003e20008011000 */
[----:B------:R-:W-:Y:S01]  /*b910*/  UMOV UR10, UR34 ;  /* 0x00000022000a7c82 */ /* 0x000fe20008000000 */
[----:B------:R1:W-:Y:S01]  /*b920*/  UTMALDG.3D [UR56], [UR6], desc[UR4] ;  /* 0x00000438060075b4 */ /* 0x0003e20008011000 */
[----:B------:R1:W-:Y:S01]  /*b930*/  UTMALDG.3D [UR24], [UR6], desc[UR4] ;  /* 0x00000418060075b4 */ /* 0x0003e20008011000 */
[----:B------:R1:W-:Y:S01]  /*b940*/  UTMALDG.3D [UR16], [UR6], desc[UR4] ;  /* 0x00000410060075b4 */ /* 0x0003e20008011000 */
[----:B------:R1:W-:Y:S02]  /*b950*/  UTMALDG.3D [UR8], [UR6], desc[UR4] ;  /* 0x00000408060075b4 */ /* 0x0003e40008011000 */
[----:B-1----:R-:W-:Y:S05]  /*b960*/  @P3 BRA `(.L_x_297) ;  /* 0xfffffff800bc3947 */ /* 0x002fea000383ffff */
.L_x_293:
[----:B------:R-:W-:Y:S05]  /*b970*/  BSYNC B1 ;  /* 0x0000000000017941 */ /* 0x000fea0003800000 */
.L_x_292:
[----:B------:R-:W-:Y:S01]  /*b980*/  LOP3.LUT P3, RZ, R13, 0xff, RZ, 0xc0, !PT ;  /* 0x000000ff0dff7812 */ /* 0x000fe2000786c0ff */
[----:B------:R-:W-:Y:S01]  /*b990*/  IMAD.IADD R12, R3, 0x1, R12 ;  /* 0x00000001030c7824 */ /* 0x000fe200078e020c */
[----:B------:R-:W-:Y:S01]  /*b9a0*/  IADD3 R16, P4, R16, UR14, RZ ;  /* 0x0000000e10107c10 */ /* 0x000fe2000ff9e0ff */
[----:B------:R-:W-:Y:S01]  /*b9b0*/  ULDC.64 UR4, c[0x0][0x650] ;  /* 0x0001940000047ab9 */ /* 0x000fe20000000a00 */
[----:B------:R-:W-:Y:S01]  /*b9c0*/  BSSY B1, `(.L_x_298) ;  /* 0x000006a000017945 */ /* 0x000fe20003800000 */
[----:B------:R-:W-:Y:S01]  /*b9d0*/  IMAD.MOV.U32 R9, RZ, RZ, -0x1 ;  /* 0xffffffffff097424 */ /* 0x000fe200078e00ff */
[----:B------:R-:W-:Y:S01]  /*b9e0*/  ISETP.GT.U32.AND P1, PT, R12, 0x2, PT ;  /* 0x000000020c00780c */ /* 0x000fe20003f24070 */
[----:B------:R-:W-:Y:S01]  /*b9f0*/  IMAD.MOV.U32 R8, RZ, RZ, -0x1 ;  /* 0xffffffffff087424 */ /* 0x000fe200078e00ff */
[----:B------:R-:W-:Y:S02]  /*ba00*/  IADD3.X R17, R17, UR37, RZ, P4, !PT ;  /* 0x0000002511117c10 */ /* 0x000fe4000a7fe4ff */
[----:B------:R-:W-:-:S02]  /*ba10*/  ISETP.LT.U32.AND P1, PT, R3, 0x3, P1 ;  /* 0x000000030300780c */ /* 0x000fc40000f21070 */
[----:B------:R-:W-:Y:S01]  /*ba20*/  PRMT R13, RZ, 0x7610, R13 ;  /* 0x00007610ff0d7816 */ /* 0x000fe2000000000d */
[----:B------:R-:W0:Y:S01]  /*ba30*/  @P3 S2R R5, SR_CgaCtaId ;  /* 0x0000000000053919 */ /* 0x000e220000008800 */
[----:B------:R-:W-:-:S04]  /*ba40*/  @P3 MOV R4, 0x400 ;  /* 0x0000040000043802 */ /* 0x000fc80000000f00 */
[----:B0-----:R-:W-:Y:S01]  /*ba50*/  @P3 LEA R6, R5, R4, 0x18 ;  /* 0x0000000405063211 */ /* 0x001fe200078ec0ff */
[----:B------:R-:W-:-:S03]  /*ba60*/  IMAD.WIDE.U32 R4, R12, -0x55555555, RZ ;  /* 0xaaaaaaab0c047825 */ /* 0x000fc600078e00ff */
[----:B------:R0:W-:Y:S01]  /*ba70*/  @P3 SYNCS.ARRIVE.TRANS64.A1T0 RZ, [R6+URZ+0x48], RZ ;  /* 0x000048ff06ff39a7 */ /* 0x0001e2000810003f */
[----:B------:R-:W-:Y:S02]  /*ba80*/  ISETP.GE.U32.AND P3, PT, R3, 0x3, PT ;  /* 0x000000030300780c */ /* 0x000fe40003f66070 */
[----:B------:R-:W-:Y:S02]  /*ba90*/  SHF.R.U32.HI R7, RZ, 0x1, R5 ;  /* 0x00000001ff077819 */ /* 0x000fe40000011605 */
[----:B------:R-:W-:Y:S02]  /*baa0*/  SEL R5, RZ, 0x1, !P1 ;  /* 0x00000001ff057807 */ /* 0x000fe40004800000 */
[----:B------:R-:W-:Y:S01]  /*bab0*/  ISETP.GE.U32.AND P1, PT, R16, UR4, PT ;  /* 0x0000000410007c0c */ /* 0x000fe2000bf26070 */
[----:B------:R-:W-:Y:S01]  /*bac0*/  IMAD R12, R7, -0x3, R12 ;  /* 0xfffffffd070c7824 */ /* 0x000fe200078e020c */
[----:B------:R-:W-:Y:S02]  /*bad0*/  LOP3.LUT R0, R0, R5, RZ, 0x3c, !PT ;  /* 0x0000000500007212 */ /* 0x000fe400078e3cff */
[----:B------:R-:W-:-:S02]  /*bae0*/  ISETP.GE.U32.AND.EX P1, PT, R17, UR5, PT, P1 ;  /* 0x0000000511007c0c */ /* 0x000fc4000bf26110 */
[----:B------:R-:W-:Y:S02]  /*baf0*/  PRMT R4, RZ, 0x7610, R4 ;  /* 0x00007610ff047816 */ /* 0x000fe40000000004 */
[----:B------:R-:W-:Y:S01]  /*bb00*/  @P3 LOP3.LUT R0, R0, 0x1, R7, 0x78, !PT ;  /* 0x0000000100003812 */ /* 0x000fe200078e7807 */
[----:B------:R-:W-:-:S08]  /*bb10*/  IMAD.MOV.U32 R7, RZ, RZ, -0x1 ;  /* 0xffffffffff077424 */ /* 0x000fd000078e00ff */
[----:B0-----:R-:W-:Y:S05]  /*bb20*/  @P1 BRA `(.L_x_299) ;  /* 0x00000004004c1947 */ /* 0x001fea0003800000 */
[----:B------:R-:W-:Y:S01]  /*bb30*/  ULDC.64 UR4, c[0x0][0x628] ;  /* 0x00018a0000047ab9 */ /* 0x000fe20000000a00 */
[----:B------:R-:W0:Y:S01]  /*bb40*/  S2R R15, SR_CTAID.X ;  /* 0x00000000000f7919 */ /* 0x000e220000002500 */
[----:B------:R-:W-:Y:S01]  /*bb50*/  ISETP.NE.U32.AND P1, PT, RZ, UR4, PT ;  /* 0x00000004ff007c0c */ /* 0x000fe2000bf25070 */
[----:B------:R-:W-:Y:S01]  /*bb60*/  ULDC UR7, c[0x0][0x630] ;  /* 0x00018c0000077ab9 */ /* 0x000fe20000000800 */
[----:B------:R-:W-:Y:S01]  /*bb70*/  IMAD.MOV.U32 R4, RZ, RZ, R16 ;  /* 0x000000ffff047224 */ /* 0x000fe200078e0010 */
[----:B------:R-:W1:Y:S01]  /*bb80*/  S2R R14, SR_CTAID.Y ;  /* 0x00000000000e7919 */ /* 0x000e620000002600 */
[----:B------:R-:W-:Y:S01]  /*bb90*/  ISETP.NE.AND.EX P1, PT, RZ, UR5, PT, P1 ;  /* 0x00000005ff007c0c */ /* 0x000fe2000bf25310 */
[----:B------:R-:W-:-:S12]  /*bba0*/  IMAD.MOV.U32 R5, RZ, RZ, R17 ;  /* 0x000000ffff057224 */ /* 0x000fd800078e0011 */
[----:B------:R-:W-:Y:S05]  /*bbb0*/  @!P1 BRA `(.L_x_300) ;  /* 0x0000000000289947 */ /* 0x000fea0003800000 */
[----:B------:R-:W-:Y:S02]  /*bbc0*/  ULDC UR6, c[0x0][0x634] ;  /* 0x00018d0000067ab9 */ /* 0x000fe40000000800 */
[----:B------:R-:W-:-:S05]  /*bbd0*/  IADD3 R9, P1, R16, UR6, RZ ;  /* 0x0000000610097c10 */ /* 0x000fca000ff3e0ff */
[----:B------:R-:W-:-:S04]  /*bbe0*/  IMAD.X R21, RZ, RZ, R17, P1 ;  /* 0x000000ffff157224 */ /* 0x000fc800008e0611 */
[----:B------:R-:W-:-:S04]  /*bbf0*/  IMAD.WIDE.U32 R6, R21, UR4, RZ ;  /* 0x0000000415067c25 */ /* 0x000fc8000f8e00ff */
[----:B------:R-:W-:-:S04]  /*bc00*/  IMAD.WIDE.U32 R6, P1, R9, UR5, R6 ;  /* 0x0000000509067c25 */ /* 0x000fc8000f820006 */
[----:B------:R-:W-:-:S04]  /*bc10*/  IMAD.WIDE.U32 R8, R9, UR4, RZ ;  /* 0x0000000409087c25 */ /* 0x000fc8000f8e00ff */
[----:B------:R-:W-:Y:S01]  /*bc20*/  IMAD.X R5, RZ, RZ, RZ, P1 ;  /* 0x000000ffff057224 */ /* 0x000fe200008e06ff */
[----:B------:R-:W-:Y:S01]  /*bc30*/  IADD3 RZ, P1, R9, R6, RZ ;  /* 0x0000000609ff7210 */ /* 0x000fe20007f3e0ff */
[----:B------:R-:W-:-:S04]  /*bc40*/  IMAD.MOV.U32 R4, RZ, RZ, R7 ;  /* 0x000000ffff047224 */ /* 0x000fc800078e0007 */
[----:B------:R-:W-:-:S08]  /*bc50*/  IMAD.WIDE.U32.X R4, R21, UR5, R4, P1 ;  /* 0x0000000515047c25 */ /* 0x000fd000088e0404 */
.L_x_300:
[--C-:B------:R-:W-:Y:S01]  /*bc60*/  SHF.R.U64 R8, R4, UR7, R5.reuse ;  /* 0x0000000704087c19 */ /* 0x100fe20008001205 */
[----:B------:R-:W-:Y:S01]  /*bc70*/  ULDC.64 UR4, c[0x0][0x620] ;  /* 0x0001880000047ab9 */ /* 0x000fe20000000a00 */
[----:B------:R-:W-:Y:S01]  /*bc80*/  SHF.R.U32.HI R4, RZ, UR7, R5 ;  /* 0x00000007ff047c19 */ /* 0x000fe20008011605 */
[----:B------:R-:W2:Y:S01]  /*bc90*/  LDC R24, c[0x0][0x144] ;  /* 0x00005100ff187b82 */ /* 0x000ea20000000800 */
[----:B------:R-:W-:Y:S01]  /*bca0*/  IADD3 R7, P1, RZ, -R8, RZ ;  /* 0x80000008ff077210 */ /* 0x000fe20007f3e0ff */
[----:B------:R-:W-:Y:S01]  /*bcb0*/  ULDC.64 UR8, c[0x0][0x640] ;  /* 0x0001900000087ab9 */ /* 0x000fe20000000a00 */
[----:B0-----:R-:W-:Y:S01]  /*bcc0*/  I2FP.F32.U32 R9, R15 ;  /* 0x0000000f00097245 */ /* 0x001fe20000201000 */
[----:B------:R-:W-:Y:S02]  /*bcd0*/  ULDC UR6, c[0x0][0x608] ;  /* 0x0001820000067ab9 */ /* 0x000fe40000000800 */
[----:B------:R-:W-:Y:S01]  /*bce0*/  IMAD.X R4, RZ, RZ, ~R4, P1 ;  /* 0x000000ffff047224 */ /* 0x000fe200008e0e04 */
[----:B------:R-:W-:Y:S01]  /*bcf0*/  ISETP.NE.U32.AND P1, PT, RZ, UR8, PT ;  /* 0x00000008ff007c0c */ /* 0x000fe2000bf25070 */
[----:B------:R-:W0:Y:S02]  /*bd00*/  LDC R21, c[0x0][0x148] ;  /* 0x00005200ff157b82 */ /* 0x000e240000000800 */
[----:B------:R-:W-:Y:S01]  /*bd10*/  IMAD R6, R4, UR4, RZ ;  /* 0x0000000404067c24 */ /* 0x000fe2000f8e02ff */
[----:B------:R-:W-:Y:S01]  /*bd20*/  ISETP.NE.AND.EX P1, PT, RZ, UR9, PT, P1 ;  /* 0x00000009ff007c0c */ /* 0x000fe2000bf25310 */
[----:B------:R-:W-:Y:S01]  /*bd30*/  IMAD.WIDE.U32 R4, R7, UR4, R16 ;  /* 0x0000000407047c25 */ /* 0x000fe2000f8e0010 */
[----:B------:R-:W-:-:S03]  /*bd40*/  ULDC UR4, c[0x0][0x150] ;  /* 0x0000540000047ab9 */ /* 0x000fc60000000800 */
[----:B------:R-:W-:Y:S02]  /*bd50*/  IMAD R7, R7, UR5, R6 ;  /* 0x0000000507077c24 */ /* 0x000fe4000f8e0206 */
[----:B------:R-:W-:Y:S01]  /*bd60*/  FMUL R6, R9, UR4 ;  /* 0x0000000409067c20 */ /* 0x000fe20008400000 */
[----:B------:R-:W-:Y:S01]  /*bd70*/  ULDC UR4, c[0x0][0x618] ;  /* 0x0001860000047ab9 */ /* 0x000fe20000000800 */
[----:B------:R-:W-:Y:S01]  /*bd80*/  ULDC UR5, c[0x0][0x154] ;  /* 0x0000550000057ab9 */ /* 0x000fe20000000800 */
[----:B------:R-:W-:-:S03]  /*bd90*/  IMAD.IADD R5, R5, 0x1, R7 ;  /* 0x0000000105057824 */ /* 0x000fc600078e0207 */
[----:B------:R-:W3:Y:S02]  /*bda0*/  F2I.U32.TRUNC.NTZ R6, R6 ;  /* 0x0000000600067305 */ /* 0x000ee4000020f000 */
[----:B------:R-:W-:Y:S02]  /*bdb0*/  SHF.R.U64 R9, R4, UR4, R5 ;  /* 0x0000000404097c19 */ /* 0x000fe40008001205 */
[----:B-1----:R-:W-:-:S05]  /*bdc0*/  I2FP.F32.U32 R4, R14 ;  /* 0x0000000e00047245 */ /* 0x002fca0000201000 */
[----:B------:R-:W-:Y:S01]  /*bdd0*/  FMUL R22, R4, UR5 ;  /* 0x0000000504167c20 */ /* 0x000fe20008400000 */
[----:B------:R-:W-:Y:S01]  /*bde0*/  SHF.R.U32.HI R4, RZ, UR4, R5 ;  /* 0x00000004ff047c19 */ /* 0x000fe20008011605 */
[----:B------:R-:W-:-:S03]  /*bdf0*/  ULDC UR4, c[0x0][0x658] ;  /* 0x0001960000047ab9 */ /* 0x000fc60000000800 */
[--C-:B------:R-:W-:Y:S01]  /*be00*/  SHF.R.U64 R20, R9, UR6, R4.reuse ;  /* 0x0000000609147c19 */ /* 0x100fe20008001204 */
[----:B------:R-:W1:Y:S01]  /*be10*/  F2I.U32.TRUNC.NTZ R22, R22 ;  /* 0x0000001600167305 */ /* 0x000e62000020f000 */
[----:B------:R-:W-:Y:S01]  /*be20*/  SHF.R.U32.HI R5, RZ, UR6, R4 ;  /* 0x00000006ff057c19 */ /* 0x000fe20008011604 */
[----:B---3--:R-:W-:-:S03]  /*be30*/  IMAD.MOV R6, RZ, RZ, -R6 ;  /* 0x000000ffff067224 */ /* 0x008fc600078e0a06 */
[----:B------:R-:W-:Y:S01]  /*be40*/  SHF.R.U64 R18, R20, UR4, R5 ;  /* 0x0000000414127c19 */ /* 0x000fe20008001205 */
[----:B--2---:R-:W-:Y:S01]  /*be50*/  IMAD R15, R24, R6, R15 ;  /* 0x00000006180f7224 */ /* 0x004fe200078e020f */
[----:B------:R-:W-:-:S03]  /*be60*/  SHF.R.U32.HI R23, RZ, UR4, R5 ;  /* 0x00000004ff177c19 */ /* 0x000fc60008011605 */
[----:B------:R-:W-:Y:S02]  /*be70*/  IMAD.MOV.U32 R4, RZ, RZ, R18 ;  /* 0x000000ffff047224 */ /* 0x000fe400078e0012 */
[----:B------:R-:W-:Y:S01]  /*be80*/  IMAD.MOV.U32 R5, RZ, RZ, R23 ;  /* 0x000000ffff057224 */ /* 0x000fe200078e0017 */
[----:B-1----:R-:W-:Y:S06]  /*be90*/  @!P1 BRA `(.L_x_301) ;  /* 0x0000000000289947 */ /* 0x002fec0003800000 */
[----:B------:R-:W-:Y:S02]  /*bea0*/  ULDC UR4, c[0x0][0x64c] ;  /* 0x0001930000047ab9 */ /* 0x000fe40000000800 */
[----:B------:R-:W-:-:S05]  /*beb0*/  IADD3 R5, P1, R18, UR4, RZ ;  /* 0x0000000412057c10 */ /* 0x000fca000ff3e0ff */
[----:B------:R-:W-:-:S04]  /*bec0*/  IMAD.X R23, RZ, RZ, R23, P1 ;  /* 0x000000ffff177224 */ /* 0x000fc800008e0617 */
[----:B------:R-:W-:-:S04]  /*bed0*/  IMAD.WIDE.U32 R6, R23, UR8, RZ ;  /* 0x0000000817067c25 */ /* 0x000fc8000f8e00ff */
[----:B------:R-:W-:-:S04]  /*bee0*/  IMAD.WIDE.U32 R6, P1, R5, UR9, R6 ;  /* 0x0000000905067c25 */ /* 0x000fc8000f820006 */
[----:B------:R-:W-:-:S04]  /*bef0*/  IMAD.WIDE.U32 R4, R5, UR8, RZ ;  /* 0x0000000805047c25 */ /* 0x000fc8000f8e00ff */
[----:B------:R-:W-:Y:S01]  /*bf00*/  IMAD.MOV.U32 R4, RZ, RZ, R7 ;  /* 0x000000ffff047224 */ /* 0x000fe200078e0007 */
[----:B------:R-:W-:Y:S01]  /*bf10*/  IADD3 RZ, P3, R5, R6, RZ ;  /* 0x0000000605ff7210 */ /* 0x000fe20007f7e0ff */
[----:B------:R-:W-:-:S04]  /*bf20*/  IMAD.X R5, RZ, RZ, RZ, P1 ;  /* 0x000000ffff057224 */ /* 0x000fc800008e06ff */
[----:B------:R-:W-:-:S08]  /*bf30*/  IMAD.WIDE.U32.X R4, R23, UR9, R4, P3 ;  /* 0x0000000917047c25 */ /* 0x000fd000098e0404 */
.L_x_301:
[----:B------:R-:W-:Y:S01]  /*bf40*/  ISETP.NE.AND P1, PT, R2, 0x1, PT ;  /* 0x000000010200780c */ /* 0x000fe20003f25270 */
[----:B------:R-:W-:Y:S01]  /*bf50*/  ULDC UR4, c[0x0][0x648] ;  /* 0x0001920000047ab9 */ /* 0x000fe20000000800 */
[----:B------:R-:W-:Y:S01]  /*bf60*/  LOP3.LUT R20, R20, UR29, RZ, 0xc0, !PT ;  /* 0x0000001d14147c12 */ /* 0x000fe2000f8ec0ff */
[----:B------:R-:W-:Y:S01]  /*bf70*/  IMAD.MOV R22, RZ, RZ, -R22 ;  /* 0x000000ffff167224 */ /* 0x000fe200078e0a16 */
[----:B------:R-:W-:Y:S01]  /*bf80*/  SHF.R.U64 R5, R4, UR4, R5 ;  /* 0x0000000404057c19 */ /* 0x000fe20008001205 */
[----:B------:R-:W-:Y:S01]  /*bf90*/  ULDC UR4, c[0x0][0x638] ;  /* 0x00018e0000047ab9 */ /* 0x000fe20000000800 */
[----:B------:R-:W-:Y:S01]  /*bfa0*/  LOP3.LUT R9, R9, UR13, RZ, 0xc0, !PT ;  /* 0x0000000d09097c12 */ /* 0x000fe2000f8ec0ff */
[----:B------:R-:W-:Y:S01]  /*bfb0*/  ULDC UR5, c[0x0][0x610] ;  /* 0x0001840000057ab9 */ /* 0x000fe20000000800 */
[----:B------:R-:W-:Y:S02]  /*bfc0*/  IMAD.MOV.U32 R4, RZ, RZ, 0x1 ;  /* 0x00000001ff047424 */ /* 0x000fe400078e00ff */
[----:B------:R-:W-:-:S02]  /*bfd0*/  IMAD.MOV R7, RZ, RZ, -R5 ;  /* 0x000000ffff077224 */ /* 0x000fc400078e0a05 */
[----:B------:R-:W-:Y:S02]  /*bfe0*/  IMAD R20, R5, UR21, R20 ;  /* 0x0000001505147c24 */ /* 0x000fe4000f8e0214 */
[----:B0-----:R-:W-:Y:S02]  /*bff0*/  @P1 IMAD R15, R21, R22, R14 ;  /* 0x00000016150f1224 */ /* 0x001fe400078e020e */
[----:B------:R-:W-:Y:S01]  /*c000*/  IMAD R18, R7, UR4, R18 ;  /* 0x0000000407127c24 */ /* 0x000fe2000f8e0212 */
[----:B------:R-:W-:Y:S01]  /*c010*/  ULDC UR4, c[0x0][0x600] ;  /* 0x0001800000047ab9 */ /* 0x000fe20000000800 */
[----:B------:R-:W-:Y:S02]  /*c020*/  IMAD R15, R20, UR5, R15 ;  /* 0x00000005140f7c24 */ /* 0x000fe4000f8e020f */
[----:B------:R-:W-:-:S05]  /*c030*/  IMAD R18, R18, UR4, R9 ;  /* 0x0000000412127c24 */ /* 0x000fca000f8e0209 */
[----:B------:R-:W-:Y:S02]  /*c040*/  SEL R9, R18, R15, !P1 ;  /* 0x0000000f12097207 */ /* 0x000fe40004800000 */
[----:B------:R-:W-:-:S07]  /*c050*/  SEL R7, R15, R18, !P1 ;  /* 0x000000120f077207 */ /* 0x000fce0004800000 */
.L_x_299:
[----:B------:R-:W-:Y:S05]  /*c060*/  BSYNC B1 ;  /* 0x0000000000017941 */ /* 0x000fea0003800000 */
.L_x_298:
[----:B------:R-:W-:-:S13]  /*c070*/  LOP3.LUT P1, RZ, R4, 0xff, RZ, 0xc0, !PT ;  /* 0x000000ff04ff7812 */ /* 0x000fda000782c0ff */
[----:B------:R-:W-:Y:S05]  /*c080*/  @P1 BRA `(.L_x_302) ;  /* 0xfffffff000c01947 */ /* 0x000fea000383ffff */
[----:B------:R-:W-:Y:S05]  /*c090*/  BSYNC B0 ;  /* 0x0000000000007941 */ /* 0x000fea0003800000 */
.L_x_290:
[----:B------:R-:W-:-:S03]  /*c0a0*/  UMOV UR4, 0xffffffff ;  /* 0xffffffff00047882 */ /* 0x000fc60000000000 */
[----:B------:R-:W-:Y:S05]  /*c0b0*/  BRA.DIV UR4, `(.L_x_303) ;  /* 0x0000000204f47947 */ /* 0x000fea000b800000 */
[----:B------:R-:W-:-:S13]  /*c0c0*/  ELECT P6, URZ, PT ;  /* 0x00000000003f782f */ /* 0x000fda00038c0000 */
.L_x_316:
[----:B------:R-:W-:Y:S04]  /*c0d0*/  BSSY B0, `(.L_x_304) ;  /* 0x0000022000007945 */ /* 0x000fe80003800000 */
[----:B------:R-:W-:Y:S05]  /*c0e0*/  @!P6 BRA `(.L_x_305) ;  /* 0x000000000080e947 */ /* 0x000fea0003800000 */
[----:B------:R-:W-:-:S04]  /*c0f0*/  LOP3.LUT R19, R19, 0x2, RZ, 0xfc, !PT ;  /* 0x0000000213137812 */ /* 0x000fc800078efcff */
[----:B------:R-:W-:-:S13]  /*c100*/  ISETP.NE.AND P0, PT, R19, 0x3, PT ;  /* 0x000000031300780c */ /* 0x000fda0003f05270 */
[----:B------:R-:W-:Y:S05]  /*c110*/  @!P0 BRA `(.L_x_306) ;  /* 0x0000000000048947 */ /* 0x000fea0003800000 */
[----:B------:R-:W-:Y:S01]  /*c120*/  BPT.TRAP 0x1 ;  /* 0x000000040000795c */ /* 0x000fe20000300000 */
.L_x_306:
[----:B------:R-:W0:Y:S01]  /*c130*/  S2R R3, SR_CgaCtaId ;  /* 0x0000000000037919 */ /* 0x000e220000008800 */
[----:B------:R-:W-:-:S04]  /*c140*/  MOV R2, 0x400 ;  /* 0x0000040000027802 */ /* 0x000fc80000000f00 */
[----:B0-----:R-:W-:Y:S02]  /*c150*/  LEA R3, R3, R2, 0x18 ;  /* 0x0000000203037211 */ /* 0x001fe400078ec0ff */
[----:B------:R-:W-:-:S03]  /*c160*/  SHF.L.U32 R2, R0, 0x1f, RZ ;  /* 0x0000001f00027819 */ /* 0x000fc600000006ff */
[----:B------:R-:W-:-:S04]  /*c170*/  VIADD R3, R3, 0x18 ;  /* 0x0000001803037836 */ /* 0x000fc80000000000 */
[C---:B------:R-:W-:Y:S02]  /*c180*/  IMAD R7, R12.reuse, 0x8, R3 ;  /* 0x000000080c077824 */ /* 0x040fe400078e0203 */
[----:B------:R-:W-:Y:S02]  /*c190*/  VIADD R12, R12, 0x1 ;  /* 0x000000010c0c7836 */ /* 0x000fe40000000000 */
[----:B------:R-:W0:Y:S03]  /*c1a0*/  SYNCS.PHASECHK.TRANS64.TRYWAIT P0, [R7+URZ], R2 ;  /* 0x00000002070075a7 */ /* 0x000e26000800017f */
[----:B------:R-:W-:-:S04]  /*c1b0*/  ISETP.NE.AND P1, PT, R12, 0x3, PT ;  /* 0x000000030c00780c */ /* 0x000fc80003f25270 */
[----:B------:R-:W-:Y:S02]  /*c1c0*/  SEL R5, RZ, 0x1, P1 ;  /* 0x00000001ff057807 */ /* 0x000fe40000800000 */
[----:B------:R-:W-:Y:S02]  /*c1d0*/  SEL R12, R12, RZ, P1 ;  /* 0x000000ff0c0c7207 */ /* 0x000fe40000800000 */
[----:B------:R-:W-:-:S03]  /*c1e0*/  LOP3.LUT R5, R0, R5, RZ, 0x3c, !PT ;  /* 0x0000000500057212 */ /* 0x000fc600078e3cff */
[----:B------:R-:W-:Y:S01]  /*c1f0*/  IMAD R9, R12, 0x8, R3 ;  /* 0x000000080c097824 */ /* 0x000fe200078e0203 */
[----:B------:R-:W-:Y:S01]  /*c200*/  SHF.L.U32 R4, R5, 0x1f, RZ ;  /* 0x0000001f05047819 */ /* 0x000fe200000006ff */
[----:B0-----:R-:W-:Y:S06]  /*c210*/  @!P0 BRA `(.L_x_307) ;  /* 0x0000000000bc8947 */ /* 0x001fec0003800000 */
.L_x_317:
[----:B------:R-:W1:Y:S01]  /*c220*/  SYNCS.PHASECHK.TRANS64.TRYWAIT P0, [R9+URZ], R4 ;  /* 0x00000004090075a7 */ /* 0x000e62000800017f */
[----:B------:R-:W-:-:S05]  /*c230*/  VIADD R0, R12, 0x1 ;  /* 0x000000010c007836 */ /* 0x000fca0000000000 */
[----:B------:R-:W-:-:S04]  /*c240*/  ISETP.NE.AND P1, PT, R0, 0x3, PT ;  /* 0x000000030000780c */ /* 0x000fc80003f25270 */
[----:B0-----:R-:W-:Y:S02]  /*c250*/  SEL R2, RZ, 0x1, P1 ;  /* 0x00000001ff027807 */ /* 0x001fe40000800000 */
[----:B------:R-:W-:Y:S02]  /*c260*/  SEL R0, R0, RZ, P1 ;  /* 0x000000ff00007207 */ /* 0x000fe40000800000 */
[----:B------:R-:W-:Y:S01]  /*c270*/  LOP3.LUT R2, R5, R2, RZ, 0x3c, !PT ;  /* 0x0000000205027212 */ /* 0x000fe200078e3cff */
[----:B-1----:R-:W-:Y:S06]  /*c280*/  @!P0 BRA `(.L_x_308) ;  /* 0x0000000000b48947 */ /* 0x002fec0003800000 */
.L_x_318:
[----:B------:R-:W-:Y:S01]  /*c290*/  IMAD R3, R0, 0x8, R3 ;  /* 0x0000000800037824 */ /* 0x000fe200078e0203 */
[----:B------:R-:W-:-:S07]  /*c2a0*/  SHF.L.U32 R0, R2, 0x1f, RZ ;  /* 0x0000001f02007819 */ /* 0x000fce00000006ff */
.L_x_309:
[----:B-1----:R1:W2:Y:S02]  /*c2b0*/  SYNCS.PHASECHK.TRANS64.TRYWAIT P0, [R3+URZ], R0 ;  /* 0x00000000030075a7 */ /* 0x0022a4000800017f */
[----:B--2---:R-:W-:Y:S05]  /*c2c0*/  @!P0 NANOSLEEP.SYNCS 0x989680 ;  /* 0x009896800000895d */ /* 0x004fea0003900000 */
[----:B------:R-:W2:Y:S02]  /*c2d0*/  @!P0 SYNCS.PHASECHK.TRANS64 P0, [R3+URZ], R0 ;  /* 0x00000000030085a7 */ /* 0x000ea4000800007f */
[----:B--2---:R-:W-:Y:S05]  /*c2e0*/  @!P0 BRA `(.L_x_309) ;  /* 0xfffffffc00f08947 */ /* 0x004fea000383ffff */
.L_x_305:
[----:B------:R-:W-:Y:S05]  /*c2f0*/  BSYNC B0 ;  /* 0x0000000000007941 */ /* 0x000fea0003800000 */
.L_x_304:
[----:B------:R-:W-:Y:S05]  /*c300*/  EXIT ;  /* 0x000000000000794d */ /* 0x000fea0003800000 */
.L_x_17:
[----:B---3--:R3:W4:Y:S02]  /*c310*/  SYNCS.PHASECHK.TRANS64.TRYWAIT P1, [R3+URZ], R0 ;  /* 0x00000000030075a7 */ /* 0x008724000802017f */
[----:B----4-:R-:W-:Y:S05]  /*c320*/  @!P1 NANOSLEEP.SYNCS 0x989680 ;  /* 0x009896800000995d */ /* 0x010fea0003900000 */
[----:B------:R-:W4:Y:S02]  /*c330*/  @!P1 SYNCS.PHASECHK.TRANS64 P1, [R3+URZ], R0 ;  /* 0x00000000030095a7 */ /* 0x000f24000802007f */
[----:B----4-:R-:W-:Y:S05]  /*c340*/  @!P1 BRA `(.L_x_17) ;  /* 0xfffffffc00f09947 */ /* 0x010fea000383ffff */
[----:B------:R-:W-:Y:S05]  /*c350*/  BRA `(.L_x_16) ;  /* 0xffffff4c00a47947 */ /* 0x000fea000383ffff */
.L_x_22:
[----:B-1----:R-:W-:-:S04]  /*c360*/  IMAD.U32 R4, RZ, RZ, UR9 ;  /* 0x00000009ff047e24 */ /* 0x002fc8000f8e00ff */
[----:B------:R1:W2:Y:S03]  /*c370*/  SYNCS.PHASECHK.TRANS64.TRYWAIT P1, [R4+URZ], R3 ;  /* 0x00000003040075a7 */ /* 0x0002a6000802017f */
[----:B--2---:R-:W-:Y:S05]  /*c380*/  @!P1 NANOSLEEP.SYNCS 0x989680 ;  /* 0x009896800000995d */ /* 0x004fea0003900000 */
[----:B------:R-:W2:Y:S02]  /*c390*/  @!P1 SYNCS.PHASECHK.TRANS64 P1, [R4+URZ], R3 ;  /* 0x00000003040095a7 */ /* 0x000ea4000802007f */
[----:B--2---:R-:W-:Y:S05]  /*c3a0*/  @!P1 BRA `(.L_x_22) ;  /* 0xfffffffc00ec9947 */ /* 0x004fea000383ffff */
[----:B------:R-:W-:Y:S05]  /*c3b0*/  BRA `(.L_x_21) ;  /* 0xffffff58000c7947 */ /* 0x000fea000383ffff */
.L_x_291:
[----:B------:R-:W-:Y:S01]  /*c3c0*/  BSSY B1, `(.L_x_310) ;  /* 0x0000006000017945 */ /* 0x000fe20003800000 */
[----:B------:R-:W-:-:S07]  /*c3d0*/  IMAD.MOV.U32 R15, RZ, RZ, -0x1 ;  /* 0xffffffffff0f7424 */ /* 0x000fce00078e00ff */
[----:B------:R-:W-:Y:S05]  /*c3e0*/  WARPSYNC.COLLECTIVE R15, `(.L_x_311) ;  /* 0x000000000f0c7348 */ /* 0x000fea0003c00000 */
[----:B------:R-:W-:Y:S02]  /*c3f0*/  ELECT P6, UR62, PT ;  /* 0x00000000003e782f */ /* 0x000fe400038c0000 */
[----:B------:R-:W-:Y:S01]  /*c400*/  MOV R14, UR62 ;  /* 0x0000003e000e7c02 */ /* 0x000fe20008000f00 */
[----:B------:R-:W-:Y:S10]  /*c410*/  ENDCOLLECTIVE ;  /* 0x000000000000791b */ /* 0x000ff40003800000 */
.L_x_311:
[----:B------:R-:W-:Y:S05]  /*c420*/  BSYNC B1 ;  /* 0x0000000000017941 */ /* 0x000fea0003800000 */
.L_x_310:
[----:B------:R-:W-:Y:S05]  /*c430*/  BRA `(.L_x_312) ;  /* 0xffffffec00e07947 */ /* 0x000fea000383ffff */
.L_x_294:
[----:B0-----:R0:W1:Y:S02]  /*c440*/  SYNCS.PHASECHK.TRANS64.TRYWAIT P1, [R14+URZ+0x18], R7 ;  /* 0x000018070e0075a7 */ /* 0x001064000802017f */
[----:B-1----:R-:W-:Y:S05]  /*c450*/  @!P1 NANOSLEEP.SYNCS 0x989680 ;  /* 0x009896800000995d */ /* 0x002fea0003900000 */
[----:B------:R-:W1:Y:S02]  /*c460*/  @!P1 SYNCS.PHASECHK.TRANS64 P1, [R14+URZ+0x18], R7 ;  /* 0x000018070e0095a7 */ /* 0x000e64000802007f */
[----:B-1----:R-:W-:Y:S05]  /*c470*/  @!P1 BRA `(.L_x_294) ;  /* 0xfffffffc00f09947 */ /* 0x002fea000383ffff */
[----:B------:R-:W-:Y:S05]  /*c480*/  BRA `(.L_x_313) ;  /* 0xfffffff000147947 */ /* 0x000fea000383ffff */
.L_x_303:
[----:B------:R-:W-:Y:S01]  /*c490*/  BSSY B0, `(.L_x_314) ;  /* 0x0000006000007945 */ /* 0x000fe20003800000 */
[----:B------:R-:W-:-:S07]  /*c4a0*/  IMAD.MOV.U32 R15, RZ, RZ, -0x1 ;  /* 0xffffffffff0f7424 */ /* 0x000fce00078e00ff */
[----:B------:R-:W-:Y:S05]  /*c4b0*/  WARPSYNC.COLLECTIVE R15, `(.L_x_315) ;  /* 0x000000000f0c7348 */ /* 0x000fea0003c00000 */
[----:B------:R-:W-:Y:S02]  /*c4c0*/  ELECT P6, UR62, PT ;  /* 0x00000000003e782f */ /* 0x000fe400038c0000 */
[----:B------:R-:W-:Y:S01]  /*c4d0*/  MOV R14, UR62 ;  /* 0x0000003e000e7c02 */ /* 0x000fe20008000f00 */
[----:B------:R-:W-:Y:S10]  /*c4e0*/  ENDCOLLECTIVE ;  /* 0x000000000000791b */ /* 0x000ff40003800000 */
.L_x_315:
[----:B------:R-:W-:Y:S05]  /*c4f0*/  BSYNC B0 ;  /* 0x0000000000007941 */ /* 0x000fea0003800000 */
.L_x_314:
[----:B------:R-:W-:Y:S05]  /*c500*/  BRA `(.L_x_316) ;  /* 0xfffffff800f07947 */ /* 0x000fea000383ffff */
.L_x_307:
[----:B0-----:R0:W1:Y:S02]  /*c510*/  SYNCS.PHASECHK.TRANS64.TRYWAIT P0, [R7+URZ], R2 ;  /* 0x00000002070075a7 */ /* 0x001064000800017f */
[----:B-1----:R-:W-:Y:S05]  /*c520*/  @!P0 NANOSLEEP.SYNCS 0x989680 ;  /* 0x009896800000895d */ /* 0x002fea0003900000 */
[----:B------:R-:W1:Y:S02]  /*c530*/  @!P0 SYNCS.PHASECHK.TRANS64 P0, [R7+URZ], R2 ;  /* 0x00000002070085a7 */ /* 0x000e64000800007f */
[----:B-1----:R-:W-:Y:S05]  /*c540*/  @!P0 BRA `(.L_x_307) ;  /* 0xfffffffc00f08947 */ /* 0x002fea000383ffff */
[----:B------:R-:W-:Y:S05]  /*c550*/  BRA `(.L_x_317) ;  /* 0xfffffffc00307947 */ /* 0x000fea000383ffff */
.L_x_308:
[----:B0-----:R0:W1:Y:S02]  /*c560*/  SYNCS.PHASECHK.TRANS64.TRYWAIT P0, [R9+URZ], R4 ;  /* 0x00000004090075a7 */ /* 0x001064000800017f */
[----:B-1----:R-:W-:Y:S05]  /*c570*/  @!P0 NANOSLEEP.SYNCS 0x989680 ;  /* 0x009896800000895d */ /* 0x002fea0003900000 */
[----:B------:R-:W1:Y:S02]  /*c580*/  @!P0 SYNCS.PHASECHK.TRANS64 P0, [R9+URZ], R4 ;  /* 0x00000004090085a7 */ /* 0x000e64000800007f */
[----:B-1----:R-:W-:Y:S05]  /*c590*/  @!P0 BRA `(.L_x_308) ;  /* 0xfffffffc00f08947 */ /* 0x002fea000383ffff */
[----:B------:R-:W-:Y:S05]  /*c5a0*/  BRA `(.L_x_318) ;  /* 0xfffffffc00387947 */ /* 0x000fea000383ffff */
.L_x_319:
[----:B------:R-:W-:-:S00]  /*c5b0*/  BRA `(.L_x_319) ;  /* 0xfffffffc00fc7947 */ /* 0x000fc0000383ffff */
[----:B------:R-:W-:-:S00]  /*c5c0*/  NOP ;  /* 0x0000000000007918 */ /* 0x000fc00000000000 */
        /* <DEDUP_REMOVED lines=11> */
.L_x_320:


//--------------------- .nv.global.init           --------------------------
	.section	.nv.global.init,"aw",@progbits
.nv.global.init:
	.type		$str$22,@object
	.size		$str$22,($str$23 - $str$22)
$str$22:
        /*0000*/ 	.byte	0x6b, 0x5f, 0x74, 0x69, 0x6c, 0x65, 0x5f, 0x63, 0x6f, 0x75, 0x6e, 0x74, 0x20, 0x3e, 0x3d, 0x20
        /*0010*/ 	.byte	0x31, 0x00
	.type		$str$23,@object
	.size		$str$23,(__unnamed_1 - $str$23)
$str$23:
        /*0012*/ 	.byte	0x2f, 0x74, 0x6d, 0x70, 0x2f, 0x63, 0x75, 0x74, 0x6c, 0x61, 0x73, 0x73, 0x5f, 0x73, 0x77, 0x65
        /*0022*/ 	.byte	0x65, 0x70, 0x5f, 0x73, 0x72, 0x63, 0x2f, 0x69, 0x6e, 0x63, 0x6c, 0x75, 0x64, 0x65, 0x2f, 0x63
        /*0032*/ 	.byte	0x75, 0x74, 0x6c, 0x61, 0x73, 0x73, 0x2f, 0x67, 0x65, 0x6d, 0x6d, 0x2f, 0x63, 0x6f, 0x6c, 0x6c
        /*0042*/ 	.byte	0x65, 0x63, 0x74, 0x69, 0x76, 0x65, 0x2f, 0x73, 0x6d, 0x39, 0x30, 0x5f, 0x6d, 0x6d, 0x61, 0x5f
        /*0052*/ 	.byte	0x74, 0x6d, 0x61, 0x5f, 0x67, 0x6d, 0x6d, 0x61, 0x5f, 0x73, 0x73, 0x5f, 0x77, 0x61, 0x72, 0x70
        /*0062*/ 	.byte	0x73, 0x70, 0x65, 0x63, 0x69, 0x61, 0x6c, 0x69, 0x7a, 0x65, 0x64, 0x2e, 0x68, 0x70, 0x70, 0x00
	.type		__unnamed_1,@object
	.size		__unnamed_1,(.L_0 - __unnamed_1)
__unnamed_1:
        /*0072*/ 	.byte	0x76, 0x6f, 0x69, 0x64, 0x20, 0x63, 0x75, 0x74, 0x6c, 0x61, 0x73, 0x73, 0x3a, 0x3a, 0x67, 0x65
        /* <DEDUP_REMOVED lines=177> */
        /*0b92*/ 	.byte	0x00
.L_0:


//--------------------- .nv.shared._ZN7cutlass13device_kernelINS_4gemm6kernel13GemmUniversalIN4cute5tupleIJiiiiEEENS1_10collective13CollectiveMmaINS1_34MainloopSm90TmaGmmaWarpSpecializedILi3ENS5_IJNS4_1CILi1EEESB_SB_EEENS1_35KernelTmaWarpSpecializedCooperativeEEENS5_IJNSA_ILi128EEENSA_ILi256EEESF_EEENS_10tfloat32_tENS5_IJlSB_lEEESI_SJ_NS4_8TiledMMAINS4_8MMA_AtomIJNS4_4SM904GMMA30MMA_64x256x8_F32TF32TF32_SS_TNILNSN_7ScaleInE1ELSP_1EEEEEENS4_6LayoutINS5_IJNSA_ILi2EEESB_SB_EEENS5_IJSB_NSA_ILi0EEESV_EEEEENS5_IJNS4_10UnderscoreESY_SY_EEEEENS4_13SM90_TMA_LOADENS4_14ComposedLayoutINS4_7SwizzleILi3ELi4ELi3EEENS4_18smem_ptr_flag_bitsILi32EEENSS_INS5_IJNSA_ILi8EEENSA_ILi32EEEEEENS5_IJS18_SB_EEEEEEEvNS4_8identityES11_S1C_vS1D_EENS_8epilogue10collective6detail29Sm90TmaWarpSpecializedAdapterINS1G_15DefaultEpilogueISI_SJ_SJ_NS1F_6thread17LinearCombinationISI_Li1EffLNS1K_9ScaleType4KindE0ELNS_15FloatRoundStyleE2ESI_EENS1_15EpilogueDefaultEEEEEvvEEEEvNT_6ParamsE --------------------------
	.section	.nv.shared._ZN7cutlass13device_kernelINS_4gemm6kernel13GemmUniversalIN4cute5tupleIJiiiiEEENS1_10collective13CollectiveMmaINS1_34MainloopSm90TmaGmmaWarpSpecializedILi3ENS5_IJNS4_1CILi1EEESB_SB_EEENS1_35KernelTmaWarpSpecializedCooperativeEEENS5_IJNSA_ILi128EEENSA_ILi256EEESF_EEENS_10tfloat32_tENS5_IJlSB_lEEESI_SJ_NS4_8TiledMMAINS4_8MMA_AtomIJNS4_4SM904GMMA30MMA_64x256x8_F32TF32TF32_SS_TNILNSN_7ScaleInE1ELSP_1EEEEEENS4_6LayoutINS5_IJNSA_ILi2EEESB_SB_EEENS5_IJSB_NSA_ILi0EEESV_EEEEENS5_IJNS4_10UnderscoreESY_SY_EEEEENS4_13SM90_TMA_LOADENS4_14ComposedLayoutINS4_7SwizzleILi3ELi4ELi3EEENS4_18smem_ptr_flag_bitsILi32EEENSS_INS5_IJNSA_ILi8EEENSA_ILi32EEEEEENS5_IJS18_SB_EEEEEEEvNS4_8identityES11_S1C_vS1D_EENS_8epilogue10collective6detail29Sm90TmaWarpSpecializedAdapterINS1G_15DefaultEpilogueISI_SJ_SJ_NS1F_6thread17LinearCombinationISI_Li1EffLNS1K_9ScaleType4KindE0ELNS_15FloatRoundStyleE2ESI_EENS1_15EpilogueDefaultEEEEEvvEEEEvNT_6ParamsE,"aw",@nobits
	.sectionflags	@""
	.align	16
	.zero		1024


//--------------------- .nv.shared.reserved.0     --------------------------
	.section	.nv.shared.reserved.0,"aw",@nobits
	.weak		__nv_reservedSMEM_offset_0_alias
	.size		__nv_reservedSMEM_offset_0_alias, 0, 0
	.other		__nv_reservedSMEM_offset_0_alias,@"STO_CUDA_RESERVED_SHARED STV_DEFAULT"
__nv_reservedSMEM_offset_0_alias:
	.zero		0


//--------------------- .nv.global                --------------------------
	.section	.nv.global,"aw",@nobits
.nv.global:
	.type		_ZN40_INTERNAL_aa13c4c2_4_k_cu_0a3ebbe2_199884cute1_E,@object
	.size		_ZN40_INTERNAL_aa13c4c2_4_k_cu_0a3ebbe2_199884cute1_E,(_ZN40_INTERNAL_aa13c4c2_4_k_cu_0a3ebbe2_199884cuda3std3__45__cpo6cbeginE - _ZN40_INTERNAL_aa13c4c2_4_k_cu_0a3ebbe2_199884cute1_E)
_ZN40_INTERNAL_aa13c4c2_4_k_cu_0a3ebbe2_199884cute1_E:
	.zero		1
	.type		_ZN40_INTERNAL_aa13c4c2_4_k_cu_0a3ebbe2_199884cuda3std3__45__cpo6cbeginE,@object
	.size		_ZN40_INTERNAL_aa13c4c2_4_k_cu_0a3ebbe2_199884cuda3std3__45__cpo6cbeginE,(_ZN40_INTERNAL_aa13c4c2_4_k_cu_0a3ebbe2_199884cuda3std3__48in_placeE - _ZN40_INTERNAL_aa13c4c2_4_k_cu_0a3ebbe2_199884cuda3std3__45__cpo6cbeginE)
_ZN40_INTERNAL_aa13c4c2_4_k_cu_0a3ebbe2_199884cuda3std3__45__cpo6cbeginE:
	.zero		1
	.type		_ZN40_INTERNAL_aa13c4c2_4_k_cu_0a3ebbe2_199884cuda3std3__48in_placeE,@object
	.size		_ZN40_INTERNAL_aa13c4c2_4_k_cu_0a3ebbe2_199884cuda3std3__48in_placeE,(_ZN40_INTERNAL_aa13c4c2_4_k_cu_0a3ebbe2_199884cuda3std6ranges3__45__cpo9iter_moveE - _ZN40_INTERNAL_aa13c4c2_4_k_cu_0a3ebbe2_199884cuda3std3__48in_placeE)
_ZN40_INTERNAL_aa13c4c2_4_k_cu_0a3ebbe2_199884cuda3std3__48in_placeE:
	.zero		1
	.type		_ZN40_INTERNAL_aa13c4c2_4_k_cu_0a3ebbe2_199884cuda3std6ranges3__45__cpo9iter_moveE,@object
	.size		_ZN40_INTERNAL_aa13c4c2_4_k_cu_0a3ebbe2_199884cuda3std6ranges3__45__cpo9iter_moveE,(_ZN40_INTERNAL_aa13c4c2_4_k_cu_0a3ebbe2_199884cuda3std3__45__cpo5beginE - _ZN40_INTERNAL_aa13c4c2_4_k_cu_0a3ebbe2_199884cuda3std6ranges3__45__cpo9iter_moveE)
_ZN40_INTERNAL_aa13c4c2_4_k_cu_0a3ebbe2_199884cuda3std6ranges3__45__cpo9iter_moveE:
	.zero		1
	.type		_ZN40_INTERNAL_aa13c4c2_4_k_cu_0a3ebbe2_199884cuda3std3__45__cpo5beginE,@object
	.size		_ZN40_INTERNAL_aa13c4c2_4_k_cu_0a3ebbe2_199884cuda3std3__45__cpo5beginE,(_ZN40_INTERNAL_aa13c4c2_4_k_cu_0a3ebbe2_199884cuda3std3__442_GLOBAL__N__aa13c4c2_4_k_cu_0a3ebbe2_199886ignoreE - _ZN40_INTERNAL_aa13c4c2_4_k_cu_0a3ebbe2_199884cuda3std3__45__cpo5beginE)
_ZN40_INTERNAL_aa13c4c2_4_k_cu_0a3ebbe2_199884cuda3std3__45__cpo5beginE:
	.zero		1
	.type		_ZN40_INTERNAL_aa13c4c2_4_k_cu_0a3ebbe2_199884cuda3std3__442_GLOBAL__N__aa13c4c2_4_k_cu_0a3ebbe2_199886ignoreE,@object
	.size		_ZN40_INTERNAL_aa13c4c2_4_k_cu_0a3ebbe2_199884cuda3std3__442_GLOBAL__N__aa13c4c2_4_k_cu_0a3ebbe2_199886ignoreE,(_ZN40_INTERNAL_aa13c4c2_4_k_cu_0a3ebbe2_199884cute7productE - _ZN40_INTERNAL_aa13c4c2_4_k_cu_0a3ebbe2_199884cuda3std3__442_GLOBAL__N__aa13c4c2_4_k_cu_0a3ebbe2_199886ignoreE)
_ZN40_INTERNAL_aa13c4c2_4_k_cu_0a3ebbe2_199884cuda3std3__442_GLOBAL__N__aa13c4c2_4_k_cu_0a3ebbe2_199886ignoreE:
	.zero		1
	.type		_ZN40_INTERNAL_aa13c4c2_4_k_cu_0a3ebbe2_199884cute7productE,@object
	.size		_ZN40_INTERNAL_aa13c4c2_4_k_cu_0a3ebbe2_199884cute7productE,(_ZN40_INTERNAL_aa13c4c2_4_k_cu_0a3ebbe2_199884cuda3std3__45__cpo3endE - _ZN40_INTERNAL_aa13c4c2_4_k_cu_0a3ebbe2_199884cute7productE)
_ZN40_INTERNAL_aa13c4c2_4_k_cu_0a3ebbe2_199884cute7productE:
	.zero		1
	.type		_ZN40_INTERNAL_aa13c4c2_4_k_cu_0a3ebbe2_199884cuda3std3__45__cpo3endE,@object
	.size		_ZN40_INTERNAL_aa13c4c2_4_k_cu_0a3ebbe2_199884cuda3std3__45__cpo3endE,(_ZN40_INTERNAL_aa13c4c2_4_k_cu_0a3ebbe2_199884cuda3std3__419piecewise_constructE - _ZN40_INTERNAL_aa13c4c2_4_k_cu_0a3ebbe2_199884cuda3std3__45__cpo3endE)
_ZN40_INTERNAL_aa13c4c2_4_k_cu_0a3ebbe2_199884cuda3std3__45__cpo3endE:
	.zero		1
	.type		_ZN40_INTERNAL_aa13c4c2_4_k_cu_0a3ebbe2_199884cuda3std3__419piecewise_constructE,@object
	.size		_ZN40_INTERNAL_aa13c4c2_4_k_cu_0a3ebbe2_199884cuda3std3__419piecewise_constructE,(_ZN40_INTERNAL_aa13c4c2_4_k_cu_0a3ebbe2_199884cuda3std3__45__cpo4cendE - _ZN40_INTERNAL_aa13c4c2_4_k_cu_0a3ebbe2_199884cuda3std3__419piecewise_constructE)
_ZN40_INTERNAL_aa13c4c2_4_k_cu_0a3ebbe2_199884cuda3std3__419piecewise_constructE:
	.zero		1
	.type		_ZN40_INTERNAL_aa13c4c2_4_k_cu_0a3ebbe2_199884cuda3std3__45__cpo4cendE,@object
	.size		_ZN40_INTERNAL_aa13c4c2_4_k_cu_0a3ebbe2_199884cuda3std3__45__cpo4cendE,(_ZN40_INTERNAL_aa13c4c2_4_k_cu_0a3ebbe2_199884cuda3std6ranges3__45__cpo4swapE - _ZN40_INTERNAL_aa13c4c2_4_k_cu_0a3ebbe2_199884cuda3std3__45__cpo4cendE)
_ZN40_INTERNAL_aa13c4c2_4_k_cu_0a3ebbe2_199884cuda3std3__45__cpo4cendE:
	.zero		1
	.type		_ZN40_INTERNAL_aa13c4c2_4_k_cu_0a3ebbe2_199884cuda3std6ranges3__45__cpo4swapE,@object
	.size		_ZN40_INTERNAL_aa13c4c2_4_k_cu_0a3ebbe2_199884cuda3std6ranges3__45__cpo4swapE,(.L_8 - _ZN40_INTERNAL_aa13c4c2_4_k_cu_0a3ebbe2_199884cuda3std6ranges3__45__cpo4swapE)
_ZN40_INTERNAL_aa13c4c2_4_k_cu_0a3ebbe2_199884cuda3std6ranges3__45__cpo4swapE:
	.zero		1
.L_8:


//--------------------- .nv.constant0._ZN7cutlass13device_kernelINS_4gemm6kernel13GemmUniversalIN4cute5tupleIJiiiiEEENS1_10collective13CollectiveMmaINS1_34MainloopSm90TmaGmmaWarpSpecializedILi3ENS5_IJNS4_1CILi1EEESB_SB_EEENS1_35KernelTmaWarpSpecializedCooperativeEEENS5_IJNSA_ILi128EEENSA_ILi256EEESF_EEENS_10tfloat32_tENS5_IJlSB_lEEESI_SJ_NS4_8TiledMMAINS4_8MMA_AtomIJNS4_4SM904GMMA30MMA_64x256x8_F32TF32TF32_SS_TNILNSN_7ScaleInE1ELSP_1EEEEEENS4_6LayoutINS5_IJNSA_ILi2EEESB_SB_EEENS5_IJSB_NSA_ILi0EEESV_EEEEENS5_IJNS4_10UnderscoreESY_SY_EEEEENS4_13SM90_TMA_LOADENS4_14ComposedLayoutINS4_7SwizzleILi3ELi4ELi3EEENS4_18smem_ptr_flag_bitsILi32EEENSS_INS5_IJNSA_ILi8EEENSA_ILi32EEEEEENS5_IJS18_SB_EEEEEEEvNS4_8identityES11_S1C_vS1D_EENS_8epilogue10collective6detail29Sm90TmaWarpSpecializedAdapterINS1G_15DefaultEpilogueISI_SJ_SJ_NS1F_6thread17LinearCombinationISI_Li1EffLNS1K_9ScaleType4KindE0ELNS_15FloatRoundStyleE2ESI_EENS1_15EpilogueDefaultEEEEEvvEEEEvNT_6ParamsE --------------------------
	.section	.nv.constant0._ZN7cutlass13device_kernelINS_4gemm6kernel13GemmUniversalIN4cute5tupleIJiiiiEEENS1_10collective13CollectiveMmaINS1_34MainloopSm90TmaGmmaWarpSpecializedILi3ENS5_IJNS4_1CILi1EEESB_SB_EEENS1_35KernelTmaWarpSpecializedCooperativeEEENS5_IJNSA_ILi128EEENSA_ILi256EEESF_EEENS_10tfloat32_tENS5_IJlSB_lEEESI_SJ_NS4_8TiledMMAINS4_8MMA_AtomIJNS4_4SM904GMMA30MMA_64x256x8_F32TF32TF32_SS_TNILNSN_7ScaleInE1ELSP_1EEEEEENS4_6LayoutINS5_IJNSA_ILi2EEESB_SB_EEENS5_IJSB_NSA_ILi0EEESV_EEEEENS5_IJNS4_10UnderscoreESY_SY_EEEEENS4_13SM90_TMA_LOADENS4_14ComposedLayoutINS4_7SwizzleILi3ELi4ELi3EEENS4_18smem_ptr_flag_bitsILi32EEENSS_INS5_IJNSA_ILi8EEENSA_ILi32EEEEEENS5_IJS18_SB_EEEEEEEvNS4_8identityES11_S1C_vS1D_EENS_8epilogue10collective6detail29Sm90TmaWarpSpecializedAdapterINS1G_15DefaultEpilogueISI_SJ_SJ_NS1F_6thread17LinearCombinationISI_Li1EffLNS1K_9ScaleType4KindE0ELNS_15FloatRoundStyleE2ESI_EENS1_15EpilogueDefaultEEEEEvvEEEEvNT_6ParamsE,"a",@progbits
	.sectionflags	@""
	.align	4
.nv.constant0._ZN7cutlass13device_kernelINS_4gemm6kernel13GemmUniversalIN4cute5tupleIJiiiiEEENS1_10collective13CollectiveMmaINS1_34MainloopSm90TmaGmmaWarpSpecializedILi3ENS5_IJNS4_1CILi1EEESB_SB_EEENS1_35KernelTmaWarpSpecializedCooperativeEEENS5_IJNSA_ILi128EEENSA_ILi256EEESF_EEENS_10tfloat32_tENS5_IJlSB_lEEESI_SJ_NS4_8TiledMMAINS4_8MMA_AtomIJNS4_4SM904GMMA30MMA_64x256x8_F32TF32TF32_SS_TNILNSN_7ScaleInE1ELSP_1EEEEEENS4_6LayoutINS5_IJNSA_ILi2EEESB_SB_EEENS5_IJSB_NSA_ILi0EEESV_EEEEENS5_IJNS4_10UnderscoreESY_SY_EEEEENS4_13SM90_TMA_LOADENS4_14ComposedLayoutINS4_7SwizzleILi3ELi4ELi3EEENS4_18smem_ptr_flag_bitsILi32EEENSS_INS5_IJNSA_ILi8EEENSA_ILi32EEEEEENS5_IJS18_SB_EEEEEEEvNS4_8identityES11_S1C_vS1D_EENS_8epilogue10collective6detail29Sm90TmaWarpSpecializedAdapterINS1G_15DefaultEpilogueISI_SJ_SJ_NS1F_6thread17LinearCombinationISI_Li1EffLNS1K_9ScaleType4KindE0ELNS_15FloatRoundStyleE2ESI_EENS1_15EpilogueDefaultEEEEEvvEEEEvNT_6ParamsE:
	.zero		1664


//--------------------- SYMBOLS --------------------------

	.type		.nv.reservedSmem.offset0,@object
	.size		.nv.reservedSmem.offset0,0x4
	.type		__assertfail,@function
